//
// Generated by NVIDIA NVVM Compiler
//
// Compiler Build ID: CL-36424714
// Cuda compilation tools, release 13.0, V13.0.88
// Based on NVVM 20.0.0
//

.version 9.0
.target sm_100
.address_size 64

	// .globl	nonsingd_kernel
.func  (.param .align 16 .b8 func_retval0[16]) __internal_trig_reduction_slowpathd
(
	.param .b64 __internal_trig_reduction_slowpathd_param_0
)
;
// _ZZ15ghmatecd_kernelE1p has been demoted
// _ZZ15ghmatecd_kernelE2xj has been demoted
// _ZZ15ghmatecd_kernelE1f has been demoted
// _ZZ15ghmatecd_kernelE2n1 has been demoted
// _ZZ15ghmatecd_kernelE2n2 has been demoted
// _ZZ15ghmatecd_kernelE2n3 has been demoted
// _ZZ15ghmatecd_kernelE2n4 has been demoted
.global .align 1 .b8 _ZN34_INTERNAL_0ce6ec36_4_k_cu_7aaf08d24cuda3std3__45__cpo5beginE[1];
.global .align 1 .b8 _ZN34_INTERNAL_0ce6ec36_4_k_cu_7aaf08d24cuda3std3__45__cpo3endE[1];
.global .align 1 .b8 _ZN34_INTERNAL_0ce6ec36_4_k_cu_7aaf08d24cuda3std3__45__cpo6cbeginE[1];
.global .align 1 .b8 _ZN34_INTERNAL_0ce6ec36_4_k_cu_7aaf08d24cuda3std3__45__cpo4cendE[1];
.global .align 1 .b8 _ZN34_INTERNAL_0ce6ec36_4_k_cu_7aaf08d24cuda3std3__45__cpo6rbeginE[1];
.global .align 1 .b8 _ZN34_INTERNAL_0ce6ec36_4_k_cu_7aaf08d24cuda3std3__45__cpo4rendE[1];
.global .align 1 .b8 _ZN34_INTERNAL_0ce6ec36_4_k_cu_7aaf08d24cuda3std3__45__cpo7crbeginE[1];
.global .align 1 .b8 _ZN34_INTERNAL_0ce6ec36_4_k_cu_7aaf08d24cuda3std3__45__cpo5crendE[1];
.global .align 1 .b8 _ZN34_INTERNAL_0ce6ec36_4_k_cu_7aaf08d24cuda3std3__436_GLOBAL__N__0ce6ec36_4_k_cu_7aaf08d26ignoreE[1];
.global .align 1 .b8 _ZN34_INTERNAL_0ce6ec36_4_k_cu_7aaf08d24cuda3std3__419piecewise_constructE[1];
.global .align 1 .b8 _ZN34_INTERNAL_0ce6ec36_4_k_cu_7aaf08d24cuda3std3__48in_placeE[1];
.global .align 1 .b8 _ZN34_INTERNAL_0ce6ec36_4_k_cu_7aaf08d24cuda3std3__420unreachable_sentinelE[1];
.global .align 1 .b8 _ZN34_INTERNAL_0ce6ec36_4_k_cu_7aaf08d24cuda3std6ranges3__45__cpo4swapE[1];
.global .align 1 .b8 _ZN34_INTERNAL_0ce6ec36_4_k_cu_7aaf08d24cuda3std6ranges3__45__cpo9iter_moveE[1];
.global .align 1 .b8 _ZN34_INTERNAL_0ce6ec36_4_k_cu_7aaf08d24cuda3std6ranges3__45__cpo5beginE[1];
.global .align 1 .b8 _ZN34_INTERNAL_0ce6ec36_4_k_cu_7aaf08d24cuda3std6ranges3__45__cpo3endE[1];
.global .align 1 .b8 _ZN34_INTERNAL_0ce6ec36_4_k_cu_7aaf08d24cuda3std6ranges3__45__cpo6cbeginE[1];
.global .align 1 .b8 _ZN34_INTERNAL_0ce6ec36_4_k_cu_7aaf08d24cuda3std6ranges3__45__cpo4cendE[1];
.global .align 1 .b8 _ZN34_INTERNAL_0ce6ec36_4_k_cu_7aaf08d24cuda3std6ranges3__45__cpo7advanceE[1];
.global .align 1 .b8 _ZN34_INTERNAL_0ce6ec36_4_k_cu_7aaf08d24cuda3std6ranges3__45__cpo9iter_swapE[1];
.global .align 1 .b8 _ZN34_INTERNAL_0ce6ec36_4_k_cu_7aaf08d24cuda3std6ranges3__45__cpo4nextE[1];
.global .align 1 .b8 _ZN34_INTERNAL_0ce6ec36_4_k_cu_7aaf08d24cuda3std6ranges3__45__cpo4prevE[1];
.global .align 1 .b8 _ZN34_INTERNAL_0ce6ec36_4_k_cu_7aaf08d24cuda3std6ranges3__45__cpo4dataE[1];
.global .align 1 .b8 _ZN34_INTERNAL_0ce6ec36_4_k_cu_7aaf08d24cuda3std6ranges3__45__cpo5cdataE[1];
.global .align 1 .b8 _ZN34_INTERNAL_0ce6ec36_4_k_cu_7aaf08d24cuda3std6ranges3__45__cpo4sizeE[1];
.global .align 1 .b8 _ZN34_INTERNAL_0ce6ec36_4_k_cu_7aaf08d24cuda3std6ranges3__45__cpo5ssizeE[1];
.global .align 1 .b8 _ZN34_INTERNAL_0ce6ec36_4_k_cu_7aaf08d24cuda3std6ranges3__45__cpo8distanceE[1];
.global .align 1 .b8 _ZN34_INTERNAL_0ce6ec36_4_k_cu_7aaf08d26thrust24THRUST_300001_SM_1000_NS6system6detail10sequential3seqE[1];
.global .align 8 .b8 __cudart_i2opi_d[144] = {8, 93, 141, 31, 177, 95, 251, 107, 234, 146, 82, 138, 247, 57, 7, 61, 123, 241, 229, 235, 199, 186, 39, 117, 45, 234, 95, 158, 102, 63, 70, 79, 183, 9, 203, 39, 207, 126, 54, 109, 31, 109, 10, 90, 139, 17, 47, 239, 15, 152, 5, 222, 255, 151, 248, 31, 59, 40, 249, 189, 139, 95, 132, 156, 244, 57, 83, 131, 57, 214, 145, 57, 65, 126, 95, 180, 38, 112, 156, 233, 132, 68, 187, 46, 245, 53, 130, 232, 62, 167, 41, 177, 28, 235, 29, 254, 28, 146, 209, 9, 234, 46, 73, 6, 224, 210, 77, 66, 58, 110, 36, 183, 97, 197, 187, 222, 171, 99, 81, 254, 65, 144, 67, 60, 153, 149, 98, 219, 192, 221, 52, 245, 209, 87, 39, 252, 41, 21, 68, 78, 110, 131, 249, 162};
.global .align 16 .b8 __cudart_sin_cos_coeffs[128] = {70, 210, 176, 44, 241, 229, 90, 190, 146, 227, 172, 105, 227, 29, 199, 62, 161, 98, 219, 25, 160, 1, 42, 191, 24, 8, 17, 17, 17, 17, 129, 63, 84, 85, 85, 85, 85, 85, 197, 191, 0, 0, 0, 0, 0, 0, 0, 0, 0, 0, 0, 0, 0, 0, 0, 0, 100, 129, 253, 32, 131, 255, 168, 189, 40, 133, 239, 193, 167, 238, 33, 62, 217, 230, 6, 142, 79, 126, 146, 190, 233, 188, 221, 25, 160, 1, 250, 62, 71, 93, 193, 22, 108, 193, 86, 191, 81, 85, 85, 85, 85, 85, 165, 63, 0, 0, 0, 0, 0, 0, 224, 191, 0, 0, 0, 0, 0, 0, 240, 63};

.visible .entry nonsingd_kernel(
	.param .u64 .ptr .align 1 nonsingd_kernel_param_0,
	.param .u64 .ptr .align 1 nonsingd_kernel_param_1,
	.param .u64 .ptr .align 1 nonsingd_kernel_param_2,
	.param .f32 nonsingd_kernel_param_3,
	.param .f32 nonsingd_kernel_param_4,
	.param .f32 nonsingd_kernel_param_5,
	.param .u64 .ptr .align 1 nonsingd_kernel_param_6,
	.param .align 8 .b8 nonsingd_kernel_param_7[8],
	.param .align 8 .b8 nonsingd_kernel_param_8[8],
	.param .align 8 .b8 nonsingd_kernel_param_9[8],
	.param .u64 .ptr .align 1 nonsingd_kernel_param_10,
	.param .f32 nonsingd_kernel_param_11,
	.param .f32 nonsingd_kernel_param_12,
	.param .u64 .ptr .align 1 nonsingd_kernel_param_13,
	.param .u64 .ptr .align 1 nonsingd_kernel_param_14,
	.param .u32 nonsingd_kernel_param_15
)
{
	.reg .b32 	%r<3>;
	.reg .b32 	%f<2>;
	.reg .b64 	%rd<11>;

	ld.param.u64 	%rd1, [nonsingd_kernel_param_0];
	ld.param.u64 	%rd2, [nonsingd_kernel_param_1];
	cvta.to.global.u64 	%rd3, %rd2;
	cvta.to.global.u64 	%rd4, %rd1;
	mov.u32 	%r1, %tid.x;
	mul.wide.u32 	%rd5, %r1, 24;
	add.s64 	%rd6, %rd4, %rd5;
	mov.u32 	%r2, %tid.y;
	mul.wide.u32 	%rd7, %r2, 8;
	add.s64 	%rd8, %rd6, %rd7;
	mov.f32 	%f1, 0f00000000;
	st.global.v2.f32 	[%rd8], {%f1, %f1};
	add.s64 	%rd9, %rd3, %rd5;
	add.s64 	%rd10, %rd9, %rd7;
	st.global.v2.f32 	[%rd10], {%f1, %f1};
	bar.sync 	0;
	ret;

}
	// .globl	ghmatecd_kernel
.visible .entry ghmatecd_kernel(
	.param .u32 ghmatecd_kernel_param_0,
	.param .u32 ghmatecd_kernel_param_1,
	.param .u32 ghmatecd_kernel_param_2,
	.param .u32 ghmatecd_kernel_param_3,
	.param .u32 ghmatecd_kernel_param_4,
	.param .u32 ghmatecd_kernel_param_5,
	.param .u64 .ptr .align 1 ghmatecd_kernel_param_6,
	.param .u64 .ptr .align 1 ghmatecd_kernel_param_7,
	.param .align 16 .b8 ghmatecd_kernel_param_8[16],
	.param .align 16 .b8 ghmatecd_kernel_param_9[16],
	.param .align 16 .b8 ghmatecd_kernel_param_10[16],
	.param .u64 .ptr .align 1 ghmatecd_kernel_param_11,
	.param .u64 .ptr .align 1 ghmatecd_kernel_param_12,
	.param .u64 .ptr .align 1 ghmatecd_kernel_param_13,
	.param .u64 .ptr .align 1 ghmatecd_kernel_param_14,
	.param .u64 .ptr .align 1 ghmatecd_kernel_param_15,
	.param .u64 .ptr .align 1 ghmatecd_kernel_param_16,
	.param .u64 .ptr .align 1 ghmatecd_kernel_param_17,
	.param .u64 .ptr .align 1 ghmatecd_kernel_param_18,
	.param .u64 .ptr .align 1 ghmatecd_kernel_param_19,
	.param .u64 .ptr .align 1 ghmatecd_kernel_param_20,
	.param .u64 .ptr .align 1 ghmatecd_kernel_param_21,
	.param .u64 .ptr .align 1 ghmatecd_kernel_param_22,
	.param .f64 ghmatecd_kernel_param_23,
	.param .u64 .ptr .align 1 ghmatecd_kernel_param_24
)
{
	.local .align 16 .b8 	__local_depot1[128];
	.reg .b64 	%SP;
	.reg .b64 	%SPL;
	.reg .pred 	%p<86>;
	.reg .b16 	%rs<9>;
	.reg .b32 	%r<308>;
	.reg .b32 	%f<13>;
	.reg .b64 	%rd<152>;
	.reg .b64 	%fd<1083>;
	// demoted variable
	.shared .align 8 .b8 _ZZ15ghmatecd_kernelE1p[64];
	// demoted variable
	.shared .align 8 .b8 _ZZ15ghmatecd_kernelE2xj[48];
	// demoted variable
	.shared .align 8 .b8 _ZZ15ghmatecd_kernelE1f[32];
	// demoted variable
	.shared .align 4 .u32 _ZZ15ghmatecd_kernelE2n1;
	// demoted variable
	.shared .align 4 .u32 _ZZ15ghmatecd_kernelE2n2;
	// demoted variable
	.shared .align 4 .u32 _ZZ15ghmatecd_kernelE2n3;
	// demoted variable
	.shared .align 4 .u32 _ZZ15ghmatecd_kernelE2n4;
	mov.u64 	%SPL, __local_depot1;
	ld.param.u32 	%r84, [ghmatecd_kernel_param_0];
	ld.param.u32 	%r85, [ghmatecd_kernel_param_2];
	ld.param.u32 	%r83, [ghmatecd_kernel_param_3];
	ld.param.u64 	%rd16, [ghmatecd_kernel_param_6];
	ld.param.u64 	%rd17, [ghmatecd_kernel_param_7];
	ld.param.v2.f64 	{%fd149, %fd150}, [ghmatecd_kernel_param_8];
	ld.param.v2.f64 	{%fd151, %fd152}, [ghmatecd_kernel_param_9];
	ld.param.v2.f64 	{%fd153, %fd154}, [ghmatecd_kernel_param_10];
	ld.param.u64 	%rd18, [ghmatecd_kernel_param_13];
	ld.param.u64 	%rd19, [ghmatecd_kernel_param_14];
	ld.param.u64 	%rd20, [ghmatecd_kernel_param_15];
	ld.param.u64 	%rd21, [ghmatecd_kernel_param_16];
	ld.param.u64 	%rd22, [ghmatecd_kernel_param_17];
	ld.param.u64 	%rd23, [ghmatecd_kernel_param_18];
	ld.param.f64 	%fd155, [ghmatecd_kernel_param_23];
	ld.param.u64 	%rd24, [ghmatecd_kernel_param_24];
	cvta.to.global.u64 	%rd25, %rd17;
	cvta.to.global.u64 	%rd26, %rd16;
	cvta.to.global.u64 	%rd27, %rd23;
	cvta.to.global.u64 	%rd28, %rd22;
	cvta.to.global.u64 	%rd29, %rd21;
	cvta.to.global.u64 	%rd30, %rd20;
	cvta.to.global.u64 	%rd31, %rd19;
	cvta.to.global.u64 	%rd32, %rd18;
	cvta.to.global.u64 	%rd33, %rd24;
	add.u64 	%rd1, %SPL, 0;
	add.u64 	%rd2, %SPL, 96;
	mov.u32 	%r86, %ctaid.y;
	mov.u32 	%r87, %ctaid.x;
	mov.u32 	%r1, %tid.x;
	mov.u32 	%r88, %tid.y;
	mad.lo.s32 	%r89, %r87, 3, %r1;
	mad.lo.s32 	%r90, %r86, 3, %r88;
	mad.lo.s32 	%r91, %r89, %r85, %r90;
	mul.wide.u32 	%rd36, %r87, 4;
	add.s64 	%rd37, %rd33, %rd36;
	ld.global.u32 	%r92, [%rd37];
	st.shared.u32 	[_ZZ15ghmatecd_kernelE2n1], %r92;
	mul.wide.s32 	%rd38, %r84, 4;
	add.s64 	%rd39, %rd37, %rd38;
	ld.global.u32 	%r93, [%rd39];
	st.shared.u32 	[_ZZ15ghmatecd_kernelE2n2], %r93;
	add.s64 	%rd40, %rd39, %rd38;
	ld.global.u32 	%r94, [%rd40];
	st.shared.u32 	[_ZZ15ghmatecd_kernelE2n3], %r94;
	add.s64 	%rd41, %rd40, %rd38;
	ld.global.u32 	%r95, [%rd41];
	st.shared.u32 	[_ZZ15ghmatecd_kernelE2n4], %r95;
	mul.wide.s32 	%rd42, %r92, 8;
	add.s64 	%rd43, %rd32, %rd42;
	ld.global.f64 	%fd1, [%rd43+-8];
	add.s64 	%rd44, %rd31, %rd42;
	ld.global.f64 	%fd2, [%rd44+-8];
	add.s64 	%rd45, %rd30, %rd42;
	ld.global.f64 	%fd3, [%rd45+-8];
	mul.wide.s32 	%rd46, %r93, 8;
	add.s64 	%rd47, %rd32, %rd46;
	ld.global.f64 	%fd4, [%rd47+-8];
	st.local.v2.f64 	[%rd1], {%fd1, %fd4};
	add.s64 	%rd48, %rd31, %rd46;
	ld.global.f64 	%fd5, [%rd48+-8];
	st.local.v2.f64 	[%rd1+32], {%fd2, %fd5};
	add.s64 	%rd49, %rd30, %rd46;
	ld.global.f64 	%fd6, [%rd49+-8];
	st.local.v2.f64 	[%rd1+64], {%fd3, %fd6};
	mul.wide.s32 	%rd50, %r94, 8;
	add.s64 	%rd51, %rd32, %rd50;
	ld.global.f64 	%fd7, [%rd51+-8];
	add.s64 	%rd52, %rd31, %rd50;
	ld.global.f64 	%fd8, [%rd52+-8];
	add.s64 	%rd53, %rd30, %rd50;
	ld.global.f64 	%fd9, [%rd53+-8];
	mul.wide.s32 	%rd54, %r95, 8;
	add.s64 	%rd55, %rd32, %rd54;
	ld.global.f64 	%fd10, [%rd55+-8];
	st.local.v2.f64 	[%rd1+16], {%fd7, %fd10};
	add.s64 	%rd56, %rd31, %rd54;
	ld.global.f64 	%fd11, [%rd56+-8];
	st.local.v2.f64 	[%rd1+48], {%fd8, %fd11};
	add.s64 	%rd57, %rd30, %rd54;
	ld.global.f64 	%fd12, [%rd57+-8];
	st.local.v2.f64 	[%rd1+80], {%fd9, %fd12};
	mul.wide.u32 	%rd58, %r86, 8;
	add.s64 	%rd59, %rd29, %rd58;
	ld.global.f64 	%fd13, [%rd59];
	add.s64 	%rd60, %rd28, %rd58;
	ld.global.f64 	%fd14, [%rd60];
	add.s64 	%rd61, %rd27, %rd58;
	ld.global.f64 	%fd15, [%rd61];
	mul.wide.s32 	%rd62, %r91, 16;
	add.s64 	%rd3, %rd26, %rd62;
	mov.f64 	%fd156, 0d0000000000000000;
	st.global.v2.f64 	[%rd3], {%fd156, %fd156};
	add.s64 	%rd4, %rd25, %rd62;
	st.global.v2.f64 	[%rd4], {%fd156, %fd156};
	setp.lt.s32 	%p1, %r83, 1;
	@%p1 bra 	$L__BB1_97;
	mul.wide.u32 	%rd63, %r1, 32;
	add.s64 	%rd5, %rd1, %rd63;
	mul.f64 	%fd157, %fd149, 0d402921FB54524550;
	mul.f64 	%fd158, %fd150, 0d402921FB54524550;
	abs.f64 	%fd159, %fd157;
	abs.f64 	%fd160, %fd158;
	add.f64 	%fd161, %fd159, %fd160;
	rcp.rn.f64 	%fd162, %fd161;
	mul.f64 	%fd163, %fd162, 0d0000000000000000;
	mul.f64 	%fd164, %fd157, %fd162;
	mul.f64 	%fd165, %fd158, %fd162;
	mul.f64 	%fd166, %fd165, %fd165;
	fma.rn.f64 	%fd167, %fd164, %fd164, %fd166;
	rcp.rn.f64 	%fd168, %fd167;
	mul.f64 	%fd169, %fd163, %fd165;
	fma.rn.f64 	%fd170, %fd162, %fd164, %fd169;
	mul.f64 	%fd16, %fd170, %fd168;
	mul.f64 	%fd171, %fd163, %fd164;
	mul.f64 	%fd172, %fd162, %fd165;
	sub.f64 	%fd173, %fd171, %fd172;
	mul.f64 	%fd17, %fd173, %fd168;
	abs.f64 	%fd174, %fd151;
	abs.f64 	%fd175, %fd152;
	add.f64 	%fd176, %fd174, %fd175;
	rcp.rn.f64 	%fd177, %fd176;
	mul.f64 	%fd178, %fd153, %fd177;
	mul.f64 	%fd179, %fd154, %fd177;
	mul.f64 	%fd180, %fd151, %fd177;
	mul.f64 	%fd181, %fd152, %fd177;
	mul.f64 	%fd182, %fd181, %fd181;
	fma.rn.f64 	%fd183, %fd180, %fd180, %fd182;
	rcp.rn.f64 	%fd184, %fd183;
	mul.f64 	%fd185, %fd179, %fd181;
	fma.rn.f64 	%fd186, %fd178, %fd180, %fd185;
	mul.f64 	%fd187, %fd186, %fd184;
	mul.f64 	%fd188, %fd179, %fd180;
	mul.f64 	%fd189, %fd178, %fd181;
	sub.f64 	%fd190, %fd188, %fd189;
	mul.f64 	%fd191, %fd190, %fd184;
	mul.f64 	%fd192, %fd187, %fd187;
	mul.f64 	%fd193, %fd191, %fd191;
	sub.f64 	%fd194, %fd192, %fd193;
	mul.f64 	%fd195, %fd187, %fd191;
	fma.rn.f64 	%fd18, %fd187, %fd191, %fd195;
	abs.f64 	%fd196, %fd153;
	abs.f64 	%fd197, %fd154;
	add.f64 	%fd198, %fd196, %fd197;
	rcp.rn.f64 	%fd199, %fd198;
	mul.f64 	%fd200, %fd151, %fd199;
	mul.f64 	%fd201, %fd152, %fd199;
	mul.f64 	%fd202, %fd153, %fd199;
	mul.f64 	%fd203, %fd154, %fd199;
	mul.f64 	%fd204, %fd203, %fd203;
	fma.rn.f64 	%fd205, %fd202, %fd202, %fd204;
	rcp.rn.f64 	%fd206, %fd205;
	mul.f64 	%fd207, %fd201, %fd203;
	fma.rn.f64 	%fd208, %fd200, %fd202, %fd207;
	mul.f64 	%fd209, %fd208, %fd206;
	mul.f64 	%fd210, %fd201, %fd202;
	mul.f64 	%fd211, %fd200, %fd203;
	sub.f64 	%fd212, %fd210, %fd211;
	mul.f64 	%fd213, %fd212, %fd206;
	mul.f64 	%fd214, %fd209, %fd209;
	mul.f64 	%fd215, %fd213, %fd213;
	sub.f64 	%fd19, %fd214, %fd215;
	mul.f64 	%fd216, %fd209, %fd213;
	fma.rn.f64 	%fd20, %fd209, %fd213, %fd216;
	neg.f64 	%fd217, %fd155;
	mul.f64 	%fd218, %fd199, 0d8000000000000000;
	mul.f64 	%fd219, %fd199, %fd217;
	mul.f64 	%fd220, %fd203, %fd219;
	fma.rn.f64 	%fd221, %fd218, %fd202, %fd220;
	mul.f64 	%fd21, %fd206, %fd221;
	mul.f64 	%fd222, %fd202, %fd219;
	mul.f64 	%fd223, %fd218, %fd203;
	sub.f64 	%fd224, %fd222, %fd223;
	mul.f64 	%fd22, %fd206, %fd224;
	mul.f64 	%fd225, %fd177, 0d8000000000000000;
	mul.f64 	%fd226, %fd177, %fd217;
	mul.f64 	%fd227, %fd181, %fd226;
	fma.rn.f64 	%fd228, %fd225, %fd180, %fd227;
	mul.f64 	%fd23, %fd184, %fd228;
	mul.f64 	%fd229, %fd180, %fd226;
	mul.f64 	%fd230, %fd225, %fd181;
	sub.f64 	%fd231, %fd229, %fd230;
	mul.f64 	%fd24, %fd184, %fd231;
	add.f64 	%fd25, %fd194, 0dC000000000000000;
	mov.b32 	%r288, 0;
$L__BB1_2:
	ld.param.u64 	%rd146, [ghmatecd_kernel_param_20];
	ld.param.u64 	%rd145, [ghmatecd_kernel_param_19];
	ld.param.u32 	%r286, [ghmatecd_kernel_param_3];
	neg.s32 	%r289, %r286;
	cvta.to.global.u64 	%rd150, %rd145;
	mul.wide.u32 	%rd64, %r288, 8;
	add.s64 	%rd65, %rd150, %rd64;
	ld.global.f64 	%fd232, [%rd65];
	cvta.to.global.u64 	%rd151, %rd146;
	add.s64 	%rd66, %rd151, %rd64;
	ld.global.f64 	%fd26, [%rd66];
	add.f64 	%fd27, %fd232, 0d3FF0000000000000;
	mov.f64 	%fd233, 0d3FF0000000000000;
	sub.f64 	%fd28, %fd233, %fd232;
	mul.f64 	%fd234, %fd28, 0dBFD0000000000000;
	st.shared.f64 	[_ZZ15ghmatecd_kernelE1p], %fd234;
	mul.f64 	%fd235, %fd28, 0d3FD0000000000000;
	st.shared.f64 	[_ZZ15ghmatecd_kernelE1p+16], %fd235;
	mul.f64 	%fd236, %fd27, 0d3FD0000000000000;
	st.shared.f64 	[_ZZ15ghmatecd_kernelE1p+32], %fd236;
	mul.f64 	%fd237, %fd27, 0dBFD0000000000000;
	st.shared.f64 	[_ZZ15ghmatecd_kernelE1p+48], %fd237;
$L__BB1_3:
	ld.param.u64 	%rd148, [ghmatecd_kernel_param_22];
	ld.global.f64 	%fd238, [%rd150];
	ld.global.f64 	%fd29, [%rd151];
	add.f64 	%fd239, %fd238, 0d3FF0000000000000;
	mov.f64 	%fd240, 0d3FF0000000000000;
	sub.f64 	%fd241, %fd240, %fd238;
	mul.f64 	%fd242, %fd241, 0d3FD0000000000000;
	mul.f64 	%fd243, %fd28, %fd242;
	st.shared.f64 	[_ZZ15ghmatecd_kernelE1f], %fd243;
	mul.f64 	%fd244, %fd239, 0d3FD0000000000000;
	mul.f64 	%fd245, %fd28, %fd244;
	st.shared.f64 	[_ZZ15ghmatecd_kernelE1f+8], %fd245;
	mul.f64 	%fd246, %fd27, %fd244;
	st.shared.f64 	[_ZZ15ghmatecd_kernelE1f+16], %fd246;
	mul.f64 	%fd247, %fd27, %fd242;
	st.shared.f64 	[_ZZ15ghmatecd_kernelE1f+24], %fd247;
	mul.f64 	%fd248, %fd241, 0dBFD0000000000000;
	st.shared.f64 	[_ZZ15ghmatecd_kernelE1p+8], %fd248;
	mov.u32 	%r97, _ZZ15ghmatecd_kernelE1p;
	mul.f64 	%fd249, %fd239, 0dBFD0000000000000;
	st.shared.f64 	[_ZZ15ghmatecd_kernelE1p+24], %fd249;
	st.shared.f64 	[_ZZ15ghmatecd_kernelE1p+40], %fd244;
	st.shared.f64 	[_ZZ15ghmatecd_kernelE1p+56], %fd242;
	bar.sync 	0;
	mov.u32 	%r98, %tid.y;
	shl.b32 	%r99, %r98, 3;
	add.s32 	%r100, %r97, %r99;
	ld.shared.f64 	%fd250, [%r100];
	ld.local.v2.f64 	{%fd251, %fd252}, [%rd5];
	ld.shared.f64 	%fd253, [%r100+16];
	mul.f64 	%fd254, %fd253, %fd252;
	fma.rn.f64 	%fd255, %fd250, %fd251, %fd254;
	ld.shared.f64 	%fd256, [%r100+32];
	ld.local.v2.f64 	{%fd257, %fd258}, [%rd5+16];
	fma.rn.f64 	%fd259, %fd256, %fd257, %fd255;
	ld.shared.f64 	%fd260, [%r100+48];
	fma.rn.f64 	%fd261, %fd260, %fd258, %fd259;
	mov.u32 	%r101, %tid.x;
	shl.b32 	%r102, %r101, 4;
	mov.u32 	%r103, _ZZ15ghmatecd_kernelE2xj;
	add.s32 	%r104, %r103, %r102;
	add.s32 	%r105, %r104, %r99;
	st.shared.f64 	[%r105], %fd261;
	bar.sync 	0;
	ld.shared.f64 	%fd262, [_ZZ15ghmatecd_kernelE2xj+16];
	ld.shared.f64 	%fd263, [_ZZ15ghmatecd_kernelE2xj+40];
	mul.f64 	%fd264, %fd262, %fd263;
	ld.shared.f64 	%fd265, [_ZZ15ghmatecd_kernelE2xj+24];
	ld.shared.f64 	%fd266, [_ZZ15ghmatecd_kernelE2xj+32];
	mul.f64 	%fd267, %fd265, %fd266;
	sub.f64 	%fd268, %fd264, %fd267;
	ld.shared.f64 	%fd269, [_ZZ15ghmatecd_kernelE2xj+8];
	mul.f64 	%fd270, %fd266, %fd269;
	ld.shared.f64 	%fd271, [_ZZ15ghmatecd_kernelE2xj];
	mul.f64 	%fd272, %fd271, %fd263;
	sub.f64 	%fd273, %fd270, %fd272;
	mul.f64 	%fd274, %fd271, %fd265;
	mul.f64 	%fd275, %fd269, %fd262;
	sub.f64 	%fd276, %fd274, %fd275;
	mul.f64 	%fd277, %fd273, %fd273;
	fma.rn.f64 	%fd278, %fd268, %fd268, %fd277;
	fma.rn.f64 	%fd30, %fd276, %fd276, %fd278;
	ld.shared.f64 	%fd279, [_ZZ15ghmatecd_kernelE1f];
	fma.rn.f64 	%fd280, %fd1, %fd279, 0d0000000000000000;
	fma.rn.f64 	%fd281, %fd279, %fd2, 0d0000000000000000;
	fma.rn.f64 	%fd282, %fd3, %fd279, 0d0000000000000000;
	ld.shared.f64 	%fd283, [_ZZ15ghmatecd_kernelE1f+8];
	fma.rn.f64 	%fd284, %fd4, %fd283, %fd280;
	fma.rn.f64 	%fd285, %fd283, %fd5, %fd281;
	fma.rn.f64 	%fd286, %fd6, %fd283, %fd282;
	ld.shared.f64 	%fd287, [_ZZ15ghmatecd_kernelE1f+16];
	fma.rn.f64 	%fd288, %fd7, %fd287, %fd284;
	fma.rn.f64 	%fd289, %fd287, %fd8, %fd285;
	fma.rn.f64 	%fd290, %fd9, %fd287, %fd286;
	ld.shared.f64 	%fd291, [_ZZ15ghmatecd_kernelE1f+24];
	fma.rn.f64 	%fd292, %fd10, %fd291, %fd288;
	fma.rn.f64 	%fd293, %fd291, %fd11, %fd289;
	fma.rn.f64 	%fd294, %fd12, %fd291, %fd290;
	sub.f64 	%fd295, %fd292, %fd13;
	sub.f64 	%fd296, %fd293, %fd14;
	sub.f64 	%fd297, %fd294, %fd15;
	mul.f64 	%fd298, %fd296, %fd296;
	fma.rn.f64 	%fd299, %fd295, %fd295, %fd298;
	fma.rn.f64 	%fd300, %fd297, %fd297, %fd299;
	sqrt.rn.f64 	%fd31, %fd300;
	cvta.to.global.u64 	%rd67, %rd148;
	mov.u32 	%r106, %ctaid.x;
	mul.wide.u32 	%rd68, %r106, 24;
	add.s64 	%rd69, %rd67, %rd68;
	ld.global.f64 	%fd301, [%rd69];
	ld.global.f64 	%fd302, [%rd69+8];
	mul.f64 	%fd303, %fd296, %fd302;
	fma.rn.f64 	%fd304, %fd295, %fd301, %fd303;
	ld.global.f64 	%fd305, [%rd69+16];
	fma.rn.f64 	%fd32, %fd297, %fd305, %fd304;
	div.rn.f64 	%fd306, %fd295, %fd31;
	st.local.f64 	[%rd2], %fd306;
	div.rn.f64 	%fd307, %fd296, %fd31;
	st.local.f64 	[%rd2+8], %fd307;
	div.rn.f64 	%fd308, %fd297, %fd31;
	st.local.f64 	[%rd2+16], %fd308;
	mul.f64 	%fd33, %fd21, %fd31;
	mul.f64 	%fd1069, %fd22, %fd31;
	mov.b64 	%rd70, %fd1069;
	mov.b64 	{%r107, %r108}, %rd70;
	mul.f64 	%fd35, %fd23, %fd31;
	mul.f64 	%fd36, %fd24, %fd31;
	and.b32  	%r5, %r108, 2147483647;
	or.b32  	%r109, %r5, %r107;
	setp.ne.s32 	%p2, %r109, 0;
	@%p2 bra 	$L__BB1_7;
	fma.rn.f64 	%fd507, %fd33, 0d3FF71547652B82FE, 0d4338000000000000;
	{
	.reg .b32 %temp; 
	mov.b64 	{%r6, %temp}, %fd507;
	}
	mov.f64 	%fd508, 0dC338000000000000;
	add.rn.f64 	%fd509, %fd507, %fd508;
	fma.rn.f64 	%fd510, %fd509, 0dBFE62E42FEFA39EF, %fd33;
	fma.rn.f64 	%fd511, %fd509, 0dBC7ABC9E3B39803F, %fd510;
	fma.rn.f64 	%fd512, %fd511, 0d3E5ADE1569CE2BDF, 0d3E928AF3FCA213EA;
	fma.rn.f64 	%fd513, %fd512, %fd511, 0d3EC71DEE62401315;
	fma.rn.f64 	%fd514, %fd513, %fd511, 0d3EFA01997C89EB71;
	fma.rn.f64 	%fd515, %fd514, %fd511, 0d3F2A01A014761F65;
	fma.rn.f64 	%fd516, %fd515, %fd511, 0d3F56C16C1852B7AF;
	fma.rn.f64 	%fd517, %fd516, %fd511, 0d3F81111111122322;
	fma.rn.f64 	%fd518, %fd517, %fd511, 0d3FA55555555502A1;
	fma.rn.f64 	%fd519, %fd518, %fd511, 0d3FC5555555555511;
	fma.rn.f64 	%fd520, %fd519, %fd511, 0d3FE000000000000B;
	fma.rn.f64 	%fd521, %fd520, %fd511, 0d3FF0000000000000;
	fma.rn.f64 	%fd522, %fd521, %fd511, 0d3FF0000000000000;
	{
	.reg .b32 %temp; 
	mov.b64 	{%r7, %temp}, %fd522;
	}
	{
	.reg .b32 %temp; 
	mov.b64 	{%temp, %r8}, %fd522;
	}
	shl.b32 	%r183, %r6, 20;
	add.s32 	%r184, %r183, %r8;
	mov.b64 	%fd1068, {%r7, %r184};
	{
	.reg .b32 %temp; 
	mov.b64 	{%temp, %r185}, %fd33;
	}
	mov.b32 	%f9, %r185;
	abs.f32 	%f1, %f9;
	setp.lt.f32 	%p40, %f1, 0f4086232B;
	@%p40 bra 	$L__BB1_49;
	setp.lt.f64 	%p41, %fd33, 0d0000000000000000;
	add.f64 	%fd523, %fd33, 0d7FF0000000000000;
	selp.f64 	%fd1068, 0d0000000000000000, %fd523, %p41;
	setp.geu.f32 	%p42, %f1, 0f40874800;
	@%p42 bra 	$L__BB1_49;
	shr.u32 	%r186, %r6, 31;
	add.s32 	%r187, %r6, %r186;
	shr.s32 	%r188, %r187, 1;
	shl.b32 	%r189, %r188, 20;
	add.s32 	%r190, %r8, %r189;
	mov.b64 	%fd524, {%r7, %r190};
	sub.s32 	%r191, %r6, %r188;
	shl.b32 	%r192, %r191, 20;
	add.s32 	%r193, %r192, 1072693248;
	mov.b32 	%r194, 0;
	mov.b64 	%fd525, {%r194, %r193};
	mul.f64 	%fd1068, %fd525, %fd524;
	bra.uni 	$L__BB1_49;
$L__BB1_7:
	mov.b64 	%rd71, %fd33;
	mov.b64 	{%r10, %r9}, %rd71;
	and.b32  	%r11, %r9, 2147483647;
	or.b32  	%r110, %r11, %r10;
	setp.ne.s32 	%p3, %r110, 0;
	@%p3 bra 	$L__BB1_18;
	abs.f64 	%fd40, %fd1069;
	setp.neu.f64 	%p32, %fd40, 0d7FF0000000000000;
	@%p32 bra 	$L__BB1_10;
	mov.f64 	%fd462, 0d0000000000000000;
	mul.rn.f64 	%fd1058, %fd1069, %fd462;
	mov.b32 	%r291, 1;
	bra.uni 	$L__BB1_13;
$L__BB1_10:
	mul.f64 	%fd457, %fd1069, 0d3FE45F306DC9C883;
	cvt.rni.s32.f64 	%r290, %fd457;
	cvt.rn.f64.s32 	%fd458, %r290;
	fma.rn.f64 	%fd459, %fd458, 0dBFF921FB54442D18, %fd1069;
	fma.rn.f64 	%fd460, %fd458, 0dBC91A62633145C00, %fd459;
	fma.rn.f64 	%fd1058, %fd458, 0dB97B839A252049C0, %fd460;
	setp.ltu.f64 	%p33, %fd40, 0d41E0000000000000;
	@%p33 bra 	$L__BB1_12;
	{ // callseq 4, 0
	.param .b64 param0;
	st.param.f64 	[param0], %fd1069;
	.param .align 16 .b8 retval0[16];
	call.uni (retval0), 
	__internal_trig_reduction_slowpathd, 
	(
	param0
	);
	ld.param.f64 	%fd1058, [retval0];
	ld.param.b32 	%r290, [retval0+8];
	} // callseq 4
$L__BB1_12:
	add.s32 	%r291, %r290, 1;
$L__BB1_13:
	setp.neu.f64 	%p34, %fd40, 0d7FF0000000000000;
	shl.b32 	%r175, %r291, 6;
	cvt.u64.u32 	%rd93, %r175;
	and.b64  	%rd94, %rd93, 64;
	mov.u64 	%rd95, __cudart_sin_cos_coeffs;
	add.s64 	%rd96, %rd95, %rd94;
	mul.rn.f64 	%fd463, %fd1058, %fd1058;
	and.b32  	%r176, %r291, 1;
	setp.eq.b32 	%p35, %r176, 1;
	selp.f64 	%fd464, 0dBDA8FF8320FD8164, 0d3DE5DB65F9785EBA, %p35;
	ld.global.nc.v2.f64 	{%fd465, %fd466}, [%rd96];
	fma.rn.f64 	%fd467, %fd464, %fd463, %fd465;
	fma.rn.f64 	%fd468, %fd467, %fd463, %fd466;
	ld.global.nc.v2.f64 	{%fd469, %fd470}, [%rd96+16];
	fma.rn.f64 	%fd471, %fd468, %fd463, %fd469;
	fma.rn.f64 	%fd472, %fd471, %fd463, %fd470;
	ld.global.nc.v2.f64 	{%fd473, %fd474}, [%rd96+32];
	fma.rn.f64 	%fd475, %fd472, %fd463, %fd473;
	fma.rn.f64 	%fd476, %fd475, %fd463, %fd474;
	fma.rn.f64 	%fd477, %fd476, %fd1058, %fd1058;
	fma.rn.f64 	%fd478, %fd476, %fd463, 0d3FF0000000000000;
	selp.f64 	%fd479, %fd478, %fd477, %p35;
	and.b32  	%r177, %r291, 2;
	setp.eq.s32 	%p36, %r177, 0;
	mov.f64 	%fd480, 0d0000000000000000;
	sub.f64 	%fd481, %fd480, %fd479;
	selp.f64 	%fd1068, %fd479, %fd481, %p36;
	@%p34 bra 	$L__BB1_15;
	mov.f64 	%fd487, 0d0000000000000000;
	mul.rn.f64 	%fd1059, %fd1069, %fd487;
	mov.b32 	%r292, 0;
	bra.uni 	$L__BB1_17;
$L__BB1_15:
	mul.f64 	%fd482, %fd1069, 0d3FE45F306DC9C883;
	cvt.rni.s32.f64 	%r292, %fd482;
	cvt.rn.f64.s32 	%fd483, %r292;
	fma.rn.f64 	%fd484, %fd483, 0dBFF921FB54442D18, %fd1069;
	fma.rn.f64 	%fd485, %fd483, 0dBC91A62633145C00, %fd484;
	fma.rn.f64 	%fd1059, %fd483, 0dB97B839A252049C0, %fd485;
	setp.ltu.f64 	%p37, %fd40, 0d41E0000000000000;
	@%p37 bra 	$L__BB1_17;
	{ // callseq 5, 0
	.param .b64 param0;
	st.param.f64 	[param0], %fd1069;
	.param .align 16 .b8 retval0[16];
	call.uni (retval0), 
	__internal_trig_reduction_slowpathd, 
	(
	param0
	);
	ld.param.f64 	%fd1059, [retval0];
	ld.param.b32 	%r292, [retval0+8];
	} // callseq 5
$L__BB1_17:
	shl.b32 	%r180, %r292, 6;
	cvt.u64.u32 	%rd97, %r180;
	and.b64  	%rd98, %rd97, 64;
	add.s64 	%rd100, %rd95, %rd98;
	mul.rn.f64 	%fd488, %fd1059, %fd1059;
	and.b32  	%r181, %r292, 1;
	setp.eq.b32 	%p38, %r181, 1;
	selp.f64 	%fd489, 0dBDA8FF8320FD8164, 0d3DE5DB65F9785EBA, %p38;
	ld.global.nc.v2.f64 	{%fd490, %fd491}, [%rd100];
	fma.rn.f64 	%fd492, %fd489, %fd488, %fd490;
	fma.rn.f64 	%fd493, %fd492, %fd488, %fd491;
	ld.global.nc.v2.f64 	{%fd494, %fd495}, [%rd100+16];
	fma.rn.f64 	%fd496, %fd493, %fd488, %fd494;
	fma.rn.f64 	%fd497, %fd496, %fd488, %fd495;
	ld.global.nc.v2.f64 	{%fd498, %fd499}, [%rd100+32];
	fma.rn.f64 	%fd500, %fd497, %fd488, %fd498;
	fma.rn.f64 	%fd501, %fd500, %fd488, %fd499;
	fma.rn.f64 	%fd502, %fd501, %fd1059, %fd1059;
	fma.rn.f64 	%fd503, %fd501, %fd488, 0d3FF0000000000000;
	selp.f64 	%fd504, %fd503, %fd502, %p38;
	and.b32  	%r182, %r292, 2;
	setp.eq.s32 	%p39, %r182, 0;
	mov.f64 	%fd505, 0d0000000000000000;
	sub.f64 	%fd506, %fd505, %fd504;
	selp.f64 	%fd1069, %fd504, %fd506, %p39;
	bra.uni 	$L__BB1_49;
$L__BB1_18:
	setp.lt.u32 	%p4, %r5, 2146435072;
	@%p4 bra 	$L__BB1_22;
	setp.eq.s32 	%p28, %r10, 0;
	setp.eq.s32 	%p29, %r11, 2146435072;
	and.pred  	%p30, %p28, %p29;
	@%p30 bra 	$L__BB1_21;
	sub.f64 	%fd1068, %fd1069, %fd1069;
	mov.f64 	%fd1069, %fd1068;
	bra.uni 	$L__BB1_49;
$L__BB1_21:
	setp.gt.s32 	%p31, %r9, -1;
	sub.f64 	%fd456, %fd1069, %fd1069;
	selp.f64 	%fd1068, %fd33, 0d0000000000000000, %p31;
	selp.f64 	%fd1069, %fd456, 0d0000000000000000, %p31;
	bra.uni 	$L__BB1_49;
$L__BB1_22:
	add.s32 	%r111, %r9, -1082535490;
	setp.gt.u32 	%p5, %r111, 1084066;
	@%p5 bra 	$L__BB1_36;
	add.f64 	%fd55, %fd33, 0dC0937BE319BA0DA4;
	fma.rn.f64 	%fd379, %fd55, 0d3FF71547652B82FE, 0d4338000000000000;
	{
	.reg .b32 %temp; 
	mov.b64 	{%r20, %temp}, %fd379;
	}
	mov.f64 	%fd380, 0dC338000000000000;
	add.rn.f64 	%fd381, %fd379, %fd380;
	fma.rn.f64 	%fd382, %fd381, 0dBFE62E42FEFA39EF, %fd55;
	fma.rn.f64 	%fd383, %fd381, 0dBC7ABC9E3B39803F, %fd382;
	fma.rn.f64 	%fd384, %fd383, 0d3E5ADE1569CE2BDF, 0d3E928AF3FCA213EA;
	fma.rn.f64 	%fd385, %fd384, %fd383, 0d3EC71DEE62401315;
	fma.rn.f64 	%fd386, %fd385, %fd383, 0d3EFA01997C89EB71;
	fma.rn.f64 	%fd387, %fd386, %fd383, 0d3F2A01A014761F65;
	fma.rn.f64 	%fd388, %fd387, %fd383, 0d3F56C16C1852B7AF;
	fma.rn.f64 	%fd389, %fd388, %fd383, 0d3F81111111122322;
	fma.rn.f64 	%fd390, %fd389, %fd383, 0d3FA55555555502A1;
	fma.rn.f64 	%fd391, %fd390, %fd383, 0d3FC5555555555511;
	fma.rn.f64 	%fd392, %fd391, %fd383, 0d3FE000000000000B;
	fma.rn.f64 	%fd393, %fd392, %fd383, 0d3FF0000000000000;
	fma.rn.f64 	%fd394, %fd393, %fd383, 0d3FF0000000000000;
	{
	.reg .b32 %temp; 
	mov.b64 	{%r21, %temp}, %fd394;
	}
	{
	.reg .b32 %temp; 
	mov.b64 	{%temp, %r22}, %fd394;
	}
	shl.b32 	%r134, %r20, 20;
	add.s32 	%r135, %r134, %r22;
	mov.b64 	%fd1060, {%r21, %r135};
	{
	.reg .b32 %temp; 
	mov.b64 	{%temp, %r136}, %fd55;
	}
	mov.b32 	%f8, %r136;
	abs.f32 	%f2, %f8;
	setp.lt.f32 	%p17, %f2, 0f4086232B;
	@%p17 bra 	$L__BB1_26;
	setp.lt.f64 	%p18, %fd55, 0d0000000000000000;
	add.f64 	%fd395, %fd55, 0d7FF0000000000000;
	selp.f64 	%fd1060, 0d0000000000000000, %fd395, %p18;
	setp.geu.f32 	%p19, %f2, 0f40874800;
	@%p19 bra 	$L__BB1_26;
	shr.u32 	%r137, %r20, 31;
	add.s32 	%r138, %r20, %r137;
	shr.s32 	%r139, %r138, 1;
	shl.b32 	%r140, %r139, 20;
	add.s32 	%r141, %r22, %r140;
	mov.b64 	%fd396, {%r21, %r141};
	sub.s32 	%r142, %r20, %r139;
	shl.b32 	%r143, %r142, 20;
	add.s32 	%r144, %r143, 1072693248;
	mov.b32 	%r145, 0;
	mov.b64 	%fd397, {%r145, %r144};
	mul.f64 	%fd1060, %fd397, %fd396;
$L__BB1_26:
	mov.b64 	%rd80, %fd1060;
	mov.b64 	{%r146, %r147}, %rd80;
	shr.u32 	%r148, %r147, 20;
	add.s32 	%r149, %r148, -247;
	and.b32  	%r150, %r147, 1048575;
	or.b32  	%r151, %r150, 2145386496;
	mov.b64 	%rd81, {%r146, %r151};
	mov.b64 	%fd60, %rd81;
	cvt.u16.u32 	%rs3, %r149;
	shr.u16 	%rs4, %rs3, 15;
	add.s16 	%rs5, %rs3, %rs4;
	shr.s16 	%rs1, %rs5, 1;
	cvt.u32.u16 	%r152, %rs1;
	sub.s32 	%r153, %r149, %r152;
	shl.b32 	%r154, %r153, 20;
	add.s32 	%r23, %r154, 1072693248;
	abs.f64 	%fd61, %fd1069;
	setp.neu.f64 	%p20, %fd61, 0d7FF0000000000000;
	@%p20 bra 	$L__BB1_28;
	mov.f64 	%fd403, 0d0000000000000000;
	mul.rn.f64 	%fd1062, %fd1069, %fd403;
	mov.b32 	%r294, 1;
	bra.uni 	$L__BB1_31;
$L__BB1_28:
	mul.f64 	%fd398, %fd1069, 0d3FE45F306DC9C883;
	cvt.rni.s32.f64 	%r293, %fd398;
	cvt.rn.f64.s32 	%fd399, %r293;
	fma.rn.f64 	%fd400, %fd399, 0dBFF921FB54442D18, %fd1069;
	fma.rn.f64 	%fd401, %fd399, 0dBC91A62633145C00, %fd400;
	fma.rn.f64 	%fd1062, %fd399, 0dB97B839A252049C0, %fd401;
	setp.ltu.f64 	%p21, %fd61, 0d41E0000000000000;
	@%p21 bra 	$L__BB1_30;
	{ // callseq 2, 0
	.param .b64 param0;
	st.param.f64 	[param0], %fd1069;
	.param .align 16 .b8 retval0[16];
	call.uni (retval0), 
	__internal_trig_reduction_slowpathd, 
	(
	param0
	);
	ld.param.f64 	%fd1062, [retval0];
	ld.param.b32 	%r293, [retval0+8];
	} // callseq 2
$L__BB1_30:
	add.s32 	%r294, %r293, 1;
$L__BB1_31:
	setp.neu.f64 	%p22, %fd61, 0d7FF0000000000000;
	shl.b32 	%r157, %r294, 6;
	cvt.u64.u32 	%rd82, %r157;
	and.b64  	%rd83, %rd82, 64;
	mov.u64 	%rd84, __cudart_sin_cos_coeffs;
	add.s64 	%rd85, %rd84, %rd83;
	mul.rn.f64 	%fd404, %fd1062, %fd1062;
	and.b32  	%r158, %r294, 1;
	setp.eq.b32 	%p23, %r158, 1;
	selp.f64 	%fd405, 0dBDA8FF8320FD8164, 0d3DE5DB65F9785EBA, %p23;
	ld.global.nc.v2.f64 	{%fd406, %fd407}, [%rd85];
	fma.rn.f64 	%fd408, %fd405, %fd404, %fd406;
	fma.rn.f64 	%fd409, %fd408, %fd404, %fd407;
	ld.global.nc.v2.f64 	{%fd410, %fd411}, [%rd85+16];
	fma.rn.f64 	%fd412, %fd409, %fd404, %fd410;
	fma.rn.f64 	%fd413, %fd412, %fd404, %fd411;
	ld.global.nc.v2.f64 	{%fd414, %fd415}, [%rd85+32];
	fma.rn.f64 	%fd416, %fd413, %fd404, %fd414;
	fma.rn.f64 	%fd417, %fd416, %fd404, %fd415;
	fma.rn.f64 	%fd418, %fd417, %fd1062, %fd1062;
	fma.rn.f64 	%fd419, %fd417, %fd404, 0d3FF0000000000000;
	selp.f64 	%fd420, %fd419, %fd418, %p23;
	and.b32  	%r159, %r294, 2;
	setp.eq.s32 	%p24, %r159, 0;
	mov.f64 	%fd421, 0d0000000000000000;
	sub.f64 	%fd422, %fd421, %fd420;
	selp.f64 	%fd423, %fd420, %fd422, %p24;
	mul.f64 	%fd424, %fd423, %fd60;
	shl.b32 	%r161, %r152, 20;
	add.s32 	%r162, %r161, 1072693248;
	mov.b32 	%r163, 0;
	mov.b64 	%rd86, {%r163, %r162};
	mov.b64 	%fd425, %rd86;
	mul.f64 	%fd67, %fd424, %fd425;
	@%p22 bra 	$L__BB1_33;
	mov.f64 	%fd431, 0d0000000000000000;
	mul.rn.f64 	%fd1063, %fd1069, %fd431;
	mov.b32 	%r295, 0;
	bra.uni 	$L__BB1_35;
$L__BB1_33:
	mul.f64 	%fd426, %fd1069, 0d3FE45F306DC9C883;
	cvt.rni.s32.f64 	%r295, %fd426;
	cvt.rn.f64.s32 	%fd427, %r295;
	fma.rn.f64 	%fd428, %fd427, 0dBFF921FB54442D18, %fd1069;
	fma.rn.f64 	%fd429, %fd427, 0dBC91A62633145C00, %fd428;
	fma.rn.f64 	%fd1063, %fd427, 0dB97B839A252049C0, %fd429;
	setp.ltu.f64 	%p25, %fd61, 0d41E0000000000000;
	@%p25 bra 	$L__BB1_35;
	{ // callseq 3, 0
	.param .b64 param0;
	st.param.f64 	[param0], %fd1069;
	.param .align 16 .b8 retval0[16];
	call.uni (retval0), 
	__internal_trig_reduction_slowpathd, 
	(
	param0
	);
	ld.param.f64 	%fd1063, [retval0];
	ld.param.b32 	%r295, [retval0+8];
	} // callseq 3
$L__BB1_35:
	mov.b32 	%r166, 0;
	mov.b64 	%rd87, {%r166, %r23};
	mov.b64 	%fd432, %rd87;
	shl.b32 	%r167, %r295, 6;
	cvt.u64.u32 	%rd88, %r167;
	and.b64  	%rd89, %rd88, 64;
	add.s64 	%rd91, %rd84, %rd89;
	mul.rn.f64 	%fd433, %fd1063, %fd1063;
	and.b32  	%r168, %r295, 1;
	setp.eq.b32 	%p26, %r168, 1;
	selp.f64 	%fd434, 0dBDA8FF8320FD8164, 0d3DE5DB65F9785EBA, %p26;
	ld.global.nc.v2.f64 	{%fd435, %fd436}, [%rd91];
	fma.rn.f64 	%fd437, %fd434, %fd433, %fd435;
	fma.rn.f64 	%fd438, %fd437, %fd433, %fd436;
	ld.global.nc.v2.f64 	{%fd439, %fd440}, [%rd91+16];
	fma.rn.f64 	%fd441, %fd438, %fd433, %fd439;
	fma.rn.f64 	%fd442, %fd441, %fd433, %fd440;
	ld.global.nc.v2.f64 	{%fd443, %fd444}, [%rd91+32];
	fma.rn.f64 	%fd445, %fd442, %fd433, %fd443;
	fma.rn.f64 	%fd446, %fd445, %fd433, %fd444;
	fma.rn.f64 	%fd447, %fd446, %fd1063, %fd1063;
	fma.rn.f64 	%fd448, %fd446, %fd433, 0d3FF0000000000000;
	selp.f64 	%fd449, %fd448, %fd447, %p26;
	and.b32  	%r169, %r295, 2;
	setp.eq.s32 	%p27, %r169, 0;
	mov.f64 	%fd450, 0d0000000000000000;
	sub.f64 	%fd451, %fd450, %fd449;
	selp.f64 	%fd452, %fd449, %fd451, %p27;
	mul.f64 	%fd453, %fd452, %fd60;
	mov.b64 	%rd92, {%r166, %r162};
	mov.b64 	%fd454, %rd92;
	mul.f64 	%fd455, %fd453, %fd454;
	mul.f64 	%fd1069, %fd455, %fd432;
	mul.f64 	%fd1068, %fd67, %fd432;
	bra.uni 	$L__BB1_49;
$L__BB1_36:
	fma.rn.f64 	%fd309, %fd33, 0d3FF71547652B82FE, 0d4338000000000000;
	{
	.reg .b32 %temp; 
	mov.b64 	{%r32, %temp}, %fd309;
	}
	mov.f64 	%fd310, 0dC338000000000000;
	add.rn.f64 	%fd311, %fd309, %fd310;
	fma.rn.f64 	%fd312, %fd311, 0dBFE62E42FEFA39EF, %fd33;
	fma.rn.f64 	%fd313, %fd311, 0dBC7ABC9E3B39803F, %fd312;
	fma.rn.f64 	%fd314, %fd313, 0d3E5ADE1569CE2BDF, 0d3E928AF3FCA213EA;
	fma.rn.f64 	%fd315, %fd314, %fd313, 0d3EC71DEE62401315;
	fma.rn.f64 	%fd316, %fd315, %fd313, 0d3EFA01997C89EB71;
	fma.rn.f64 	%fd317, %fd316, %fd313, 0d3F2A01A014761F65;
	fma.rn.f64 	%fd318, %fd317, %fd313, 0d3F56C16C1852B7AF;
	fma.rn.f64 	%fd319, %fd318, %fd313, 0d3F81111111122322;
	fma.rn.f64 	%fd320, %fd319, %fd313, 0d3FA55555555502A1;
	fma.rn.f64 	%fd321, %fd320, %fd313, 0d3FC5555555555511;
	fma.rn.f64 	%fd322, %fd321, %fd313, 0d3FE000000000000B;
	fma.rn.f64 	%fd323, %fd322, %fd313, 0d3FF0000000000000;
	fma.rn.f64 	%fd324, %fd323, %fd313, 0d3FF0000000000000;
	{
	.reg .b32 %temp; 
	mov.b64 	{%r33, %temp}, %fd324;
	}
	{
	.reg .b32 %temp; 
	mov.b64 	{%temp, %r34}, %fd324;
	}
	shl.b32 	%r112, %r32, 20;
	add.s32 	%r113, %r112, %r34;
	mov.b64 	%fd1064, {%r33, %r113};
	{
	.reg .b32 %temp; 
	mov.b64 	{%temp, %r114}, %fd33;
	}
	mov.b32 	%f7, %r114;
	abs.f32 	%f3, %f7;
	setp.lt.f32 	%p6, %f3, 0f4086232B;
	@%p6 bra 	$L__BB1_39;
	setp.lt.f64 	%p7, %fd33, 0d0000000000000000;
	add.f64 	%fd325, %fd33, 0d7FF0000000000000;
	selp.f64 	%fd1064, 0d0000000000000000, %fd325, %p7;
	setp.geu.f32 	%p8, %f3, 0f40874800;
	@%p8 bra 	$L__BB1_39;
	shr.u32 	%r115, %r32, 31;
	add.s32 	%r116, %r32, %r115;
	shr.s32 	%r117, %r116, 1;
	shl.b32 	%r118, %r117, 20;
	add.s32 	%r119, %r34, %r118;
	mov.b64 	%fd326, {%r33, %r119};
	sub.s32 	%r120, %r32, %r117;
	shl.b32 	%r121, %r120, 20;
	add.s32 	%r122, %r121, 1072693248;
	mov.b32 	%r123, 0;
	mov.b64 	%fd327, {%r123, %r122};
	mul.f64 	%fd1064, %fd327, %fd326;
$L__BB1_39:
	abs.f64 	%fd78, %fd1069;
	setp.neu.f64 	%p9, %fd78, 0d7FF0000000000000;
	@%p9 bra 	$L__BB1_41;
	mov.f64 	%fd333, 0d0000000000000000;
	mul.rn.f64 	%fd1066, %fd1069, %fd333;
	mov.b32 	%r297, 1;
	bra.uni 	$L__BB1_44;
$L__BB1_41:
	mul.f64 	%fd328, %fd1069, 0d3FE45F306DC9C883;
	cvt.rni.s32.f64 	%r296, %fd328;
	cvt.rn.f64.s32 	%fd329, %r296;
	fma.rn.f64 	%fd330, %fd329, 0dBFF921FB54442D18, %fd1069;
	fma.rn.f64 	%fd331, %fd329, 0dBC91A62633145C00, %fd330;
	fma.rn.f64 	%fd1066, %fd329, 0dB97B839A252049C0, %fd331;
	setp.ltu.f64 	%p10, %fd78, 0d41E0000000000000;
	@%p10 bra 	$L__BB1_43;
	{ // callseq 0, 0
	.param .b64 param0;
	st.param.f64 	[param0], %fd1069;
	.param .align 16 .b8 retval0[16];
	call.uni (retval0), 
	__internal_trig_reduction_slowpathd, 
	(
	param0
	);
	ld.param.f64 	%fd1066, [retval0];
	ld.param.b32 	%r296, [retval0+8];
	} // callseq 0
$L__BB1_43:
	add.s32 	%r297, %r296, 1;
$L__BB1_44:
	setp.neu.f64 	%p11, %fd78, 0d7FF0000000000000;
	shl.b32 	%r126, %r297, 6;
	cvt.u64.u32 	%rd72, %r126;
	and.b64  	%rd73, %rd72, 64;
	mov.u64 	%rd74, __cudart_sin_cos_coeffs;
	add.s64 	%rd75, %rd74, %rd73;
	mul.rn.f64 	%fd334, %fd1066, %fd1066;
	and.b32  	%r127, %r297, 1;
	setp.eq.b32 	%p12, %r127, 1;
	selp.f64 	%fd335, 0dBDA8FF8320FD8164, 0d3DE5DB65F9785EBA, %p12;
	ld.global.nc.v2.f64 	{%fd336, %fd337}, [%rd75];
	fma.rn.f64 	%fd338, %fd335, %fd334, %fd336;
	fma.rn.f64 	%fd339, %fd338, %fd334, %fd337;
	ld.global.nc.v2.f64 	{%fd340, %fd341}, [%rd75+16];
	fma.rn.f64 	%fd342, %fd339, %fd334, %fd340;
	fma.rn.f64 	%fd343, %fd342, %fd334, %fd341;
	ld.global.nc.v2.f64 	{%fd344, %fd345}, [%rd75+32];
	fma.rn.f64 	%fd346, %fd343, %fd334, %fd344;
	fma.rn.f64 	%fd347, %fd346, %fd334, %fd345;
	fma.rn.f64 	%fd348, %fd347, %fd1066, %fd1066;
	fma.rn.f64 	%fd349, %fd347, %fd334, 0d3FF0000000000000;
	selp.f64 	%fd350, %fd349, %fd348, %p12;
	and.b32  	%r128, %r297, 2;
	setp.eq.s32 	%p13, %r128, 0;
	mov.f64 	%fd351, 0d0000000000000000;
	sub.f64 	%fd352, %fd351, %fd350;
	selp.f64 	%fd84, %fd350, %fd352, %p13;
	@%p11 bra 	$L__BB1_46;
	mov.f64 	%fd358, 0d0000000000000000;
	mul.rn.f64 	%fd1067, %fd1069, %fd358;
	mov.b32 	%r298, 0;
	bra.uni 	$L__BB1_48;
$L__BB1_46:
	mul.f64 	%fd353, %fd1069, 0d3FE45F306DC9C883;
	cvt.rni.s32.f64 	%r298, %fd353;
	cvt.rn.f64.s32 	%fd354, %r298;
	fma.rn.f64 	%fd355, %fd354, 0dBFF921FB54442D18, %fd1069;
	fma.rn.f64 	%fd356, %fd354, 0dBC91A62633145C00, %fd355;
	fma.rn.f64 	%fd1067, %fd354, 0dB97B839A252049C0, %fd356;
	setp.ltu.f64 	%p14, %fd78, 0d41E0000000000000;
	@%p14 bra 	$L__BB1_48;
	{ // callseq 1, 0
	.param .b64 param0;
	st.param.f64 	[param0], %fd1069;
	.param .align 16 .b8 retval0[16];
	call.uni (retval0), 
	__internal_trig_reduction_slowpathd, 
	(
	param0
	);
	ld.param.f64 	%fd1067, [retval0];
	ld.param.b32 	%r298, [retval0+8];
	} // callseq 1
$L__BB1_48:
	shl.b32 	%r131, %r298, 6;
	cvt.u64.u32 	%rd76, %r131;
	and.b64  	%rd77, %rd76, 64;
	add.s64 	%rd79, %rd74, %rd77;
	mul.rn.f64 	%fd359, %fd1067, %fd1067;
	and.b32  	%r132, %r298, 1;
	setp.eq.b32 	%p15, %r132, 1;
	selp.f64 	%fd360, 0dBDA8FF8320FD8164, 0d3DE5DB65F9785EBA, %p15;
	ld.global.nc.v2.f64 	{%fd361, %fd362}, [%rd79];
	fma.rn.f64 	%fd363, %fd360, %fd359, %fd361;
	fma.rn.f64 	%fd364, %fd363, %fd359, %fd362;
	ld.global.nc.v2.f64 	{%fd365, %fd366}, [%rd79+16];
	fma.rn.f64 	%fd367, %fd364, %fd359, %fd365;
	fma.rn.f64 	%fd368, %fd367, %fd359, %fd366;
	ld.global.nc.v2.f64 	{%fd369, %fd370}, [%rd79+32];
	fma.rn.f64 	%fd371, %fd368, %fd359, %fd369;
	fma.rn.f64 	%fd372, %fd371, %fd359, %fd370;
	fma.rn.f64 	%fd373, %fd372, %fd1067, %fd1067;
	fma.rn.f64 	%fd374, %fd372, %fd359, 0d3FF0000000000000;
	selp.f64 	%fd375, %fd374, %fd373, %p15;
	and.b32  	%r133, %r298, 2;
	setp.eq.s32 	%p16, %r133, 0;
	mov.f64 	%fd376, 0d0000000000000000;
	sub.f64 	%fd377, %fd376, %fd375;
	selp.f64 	%fd378, %fd375, %fd377, %p16;
	mul.f64 	%fd1069, %fd1064, %fd378;
	mul.f64 	%fd1068, %fd1064, %fd84;
$L__BB1_49:
	mov.b64 	%rd101, %fd36;
	mov.b64 	{%r195, %r196}, %rd101;
	and.b32  	%r43, %r196, 2147483647;
	or.b32  	%r197, %r43, %r195;
	setp.ne.s32 	%p43, %r197, 0;
	@%p43 bra 	$L__BB1_53;
	fma.rn.f64 	%fd724, %fd35, 0d3FF71547652B82FE, 0d4338000000000000;
	{
	.reg .b32 %temp; 
	mov.b64 	{%r44, %temp}, %fd724;
	}
	mov.f64 	%fd725, 0dC338000000000000;
	add.rn.f64 	%fd726, %fd724, %fd725;
	fma.rn.f64 	%fd727, %fd726, 0dBFE62E42FEFA39EF, %fd35;
	fma.rn.f64 	%fd728, %fd726, 0dBC7ABC9E3B39803F, %fd727;
	fma.rn.f64 	%fd729, %fd728, 0d3E5ADE1569CE2BDF, 0d3E928AF3FCA213EA;
	fma.rn.f64 	%fd730, %fd729, %fd728, 0d3EC71DEE62401315;
	fma.rn.f64 	%fd731, %fd730, %fd728, 0d3EFA01997C89EB71;
	fma.rn.f64 	%fd732, %fd731, %fd728, 0d3F2A01A014761F65;
	fma.rn.f64 	%fd733, %fd732, %fd728, 0d3F56C16C1852B7AF;
	fma.rn.f64 	%fd734, %fd733, %fd728, 0d3F81111111122322;
	fma.rn.f64 	%fd735, %fd734, %fd728, 0d3FA55555555502A1;
	fma.rn.f64 	%fd736, %fd735, %fd728, 0d3FC5555555555511;
	fma.rn.f64 	%fd737, %fd736, %fd728, 0d3FE000000000000B;
	fma.rn.f64 	%fd738, %fd737, %fd728, 0d3FF0000000000000;
	fma.rn.f64 	%fd739, %fd738, %fd728, 0d3FF0000000000000;
	{
	.reg .b32 %temp; 
	mov.b64 	{%r45, %temp}, %fd739;
	}
	{
	.reg .b32 %temp; 
	mov.b64 	{%temp, %r46}, %fd739;
	}
	shl.b32 	%r271, %r44, 20;
	add.s32 	%r272, %r271, %r46;
	mov.b64 	%fd1081, {%r45, %r272};
	{
	.reg .b32 %temp; 
	mov.b64 	{%temp, %r273}, %fd35;
	}
	mov.b32 	%f12, %r273;
	abs.f32 	%f4, %f12;
	setp.lt.f32 	%p81, %f4, 0f4086232B;
	mov.f64 	%fd1082, %fd36;
	@%p81 bra 	$L__BB1_95;
	setp.lt.f64 	%p82, %fd35, 0d0000000000000000;
	add.f64 	%fd740, %fd35, 0d7FF0000000000000;
	selp.f64 	%fd1081, 0d0000000000000000, %fd740, %p82;
	setp.geu.f32 	%p83, %f4, 0f40874800;
	mov.f64 	%fd1082, %fd36;
	@%p83 bra 	$L__BB1_95;
	shr.u32 	%r274, %r44, 31;
	add.s32 	%r275, %r44, %r274;
	shr.s32 	%r276, %r275, 1;
	shl.b32 	%r277, %r276, 20;
	add.s32 	%r278, %r46, %r277;
	mov.b64 	%fd741, {%r45, %r278};
	sub.s32 	%r279, %r44, %r276;
	shl.b32 	%r280, %r279, 20;
	add.s32 	%r281, %r280, 1072693248;
	mov.b32 	%r282, 0;
	mov.b64 	%fd742, {%r282, %r281};
	mul.f64 	%fd1081, %fd742, %fd741;
	mov.f64 	%fd1082, %fd36;
	bra.uni 	$L__BB1_95;
$L__BB1_53:
	mov.b64 	%rd102, %fd35;
	mov.b64 	{%r48, %r47}, %rd102;
	and.b32  	%r49, %r47, 2147483647;
	or.b32  	%r198, %r49, %r48;
	setp.ne.s32 	%p44, %r198, 0;
	@%p44 bra 	$L__BB1_64;
	abs.f64 	%fd96, %fd36;
	setp.neu.f64 	%p73, %fd96, 0d7FF0000000000000;
	@%p73 bra 	$L__BB1_56;
	mov.f64 	%fd679, 0d0000000000000000;
	mul.rn.f64 	%fd1071, %fd36, %fd679;
	mov.b32 	%r300, 1;
	bra.uni 	$L__BB1_59;
$L__BB1_56:
	mul.f64 	%fd674, %fd36, 0d3FE45F306DC9C883;
	cvt.rni.s32.f64 	%r299, %fd674;
	cvt.rn.f64.s32 	%fd675, %r299;
	fma.rn.f64 	%fd676, %fd675, 0dBFF921FB54442D18, %fd36;
	fma.rn.f64 	%fd677, %fd675, 0dBC91A62633145C00, %fd676;
	fma.rn.f64 	%fd1071, %fd675, 0dB97B839A252049C0, %fd677;
	setp.ltu.f64 	%p74, %fd96, 0d41E0000000000000;
	@%p74 bra 	$L__BB1_58;
	{ // callseq 10, 0
	.param .b64 param0;
	st.param.f64 	[param0], %fd36;
	.param .align 16 .b8 retval0[16];
	call.uni (retval0), 
	__internal_trig_reduction_slowpathd, 
	(
	param0
	);
	ld.param.f64 	%fd1071, [retval0];
	ld.param.b32 	%r299, [retval0+8];
	} // callseq 10
$L__BB1_58:
	add.s32 	%r300, %r299, 1;
$L__BB1_59:
	setp.neu.f64 	%p75, %fd96, 0d7FF0000000000000;
	shl.b32 	%r263, %r300, 6;
	cvt.u64.u32 	%rd124, %r263;
	and.b64  	%rd125, %rd124, 64;
	mov.u64 	%rd126, __cudart_sin_cos_coeffs;
	add.s64 	%rd127, %rd126, %rd125;
	mul.rn.f64 	%fd680, %fd1071, %fd1071;
	and.b32  	%r264, %r300, 1;
	setp.eq.b32 	%p76, %r264, 1;
	selp.f64 	%fd681, 0dBDA8FF8320FD8164, 0d3DE5DB65F9785EBA, %p76;
	ld.global.nc.v2.f64 	{%fd682, %fd683}, [%rd127];
	fma.rn.f64 	%fd684, %fd681, %fd680, %fd682;
	fma.rn.f64 	%fd685, %fd684, %fd680, %fd683;
	ld.global.nc.v2.f64 	{%fd686, %fd687}, [%rd127+16];
	fma.rn.f64 	%fd688, %fd685, %fd680, %fd686;
	fma.rn.f64 	%fd689, %fd688, %fd680, %fd687;
	ld.global.nc.v2.f64 	{%fd690, %fd691}, [%rd127+32];
	fma.rn.f64 	%fd692, %fd689, %fd680, %fd690;
	fma.rn.f64 	%fd693, %fd692, %fd680, %fd691;
	fma.rn.f64 	%fd694, %fd693, %fd1071, %fd1071;
	fma.rn.f64 	%fd695, %fd693, %fd680, 0d3FF0000000000000;
	selp.f64 	%fd696, %fd695, %fd694, %p76;
	and.b32  	%r265, %r300, 2;
	setp.eq.s32 	%p77, %r265, 0;
	mov.f64 	%fd697, 0d0000000000000000;
	sub.f64 	%fd698, %fd697, %fd696;
	selp.f64 	%fd1081, %fd696, %fd698, %p77;
	@%p75 bra 	$L__BB1_61;
	mov.f64 	%fd704, 0d0000000000000000;
	mul.rn.f64 	%fd1072, %fd36, %fd704;
	mov.b32 	%r301, 0;
	bra.uni 	$L__BB1_63;
$L__BB1_61:
	mul.f64 	%fd699, %fd36, 0d3FE45F306DC9C883;
	cvt.rni.s32.f64 	%r301, %fd699;
	cvt.rn.f64.s32 	%fd700, %r301;
	fma.rn.f64 	%fd701, %fd700, 0dBFF921FB54442D18, %fd36;
	fma.rn.f64 	%fd702, %fd700, 0dBC91A62633145C00, %fd701;
	fma.rn.f64 	%fd1072, %fd700, 0dB97B839A252049C0, %fd702;
	setp.ltu.f64 	%p78, %fd96, 0d41E0000000000000;
	@%p78 bra 	$L__BB1_63;
	{ // callseq 11, 0
	.param .b64 param0;
	st.param.f64 	[param0], %fd36;
	.param .align 16 .b8 retval0[16];
	call.uni (retval0), 
	__internal_trig_reduction_slowpathd, 
	(
	param0
	);
	ld.param.f64 	%fd1072, [retval0];
	ld.param.b32 	%r301, [retval0+8];
	} // callseq 11
$L__BB1_63:
	shl.b32 	%r268, %r301, 6;
	cvt.u64.u32 	%rd128, %r268;
	and.b64  	%rd129, %rd128, 64;
	add.s64 	%rd131, %rd126, %rd129;
	mul.rn.f64 	%fd705, %fd1072, %fd1072;
	and.b32  	%r269, %r301, 1;
	setp.eq.b32 	%p79, %r269, 1;
	selp.f64 	%fd706, 0dBDA8FF8320FD8164, 0d3DE5DB65F9785EBA, %p79;
	ld.global.nc.v2.f64 	{%fd707, %fd708}, [%rd131];
	fma.rn.f64 	%fd709, %fd706, %fd705, %fd707;
	fma.rn.f64 	%fd710, %fd709, %fd705, %fd708;
	ld.global.nc.v2.f64 	{%fd711, %fd712}, [%rd131+16];
	fma.rn.f64 	%fd713, %fd710, %fd705, %fd711;
	fma.rn.f64 	%fd714, %fd713, %fd705, %fd712;
	ld.global.nc.v2.f64 	{%fd715, %fd716}, [%rd131+32];
	fma.rn.f64 	%fd717, %fd714, %fd705, %fd715;
	fma.rn.f64 	%fd718, %fd717, %fd705, %fd716;
	fma.rn.f64 	%fd719, %fd718, %fd1072, %fd1072;
	fma.rn.f64 	%fd720, %fd718, %fd705, 0d3FF0000000000000;
	selp.f64 	%fd721, %fd720, %fd719, %p79;
	and.b32  	%r270, %r301, 2;
	setp.eq.s32 	%p80, %r270, 0;
	mov.f64 	%fd722, 0d0000000000000000;
	sub.f64 	%fd723, %fd722, %fd721;
	selp.f64 	%fd1082, %fd721, %fd723, %p80;
	bra.uni 	$L__BB1_95;
$L__BB1_64:
	setp.lt.u32 	%p45, %r43, 2146435072;
	@%p45 bra 	$L__BB1_68;
	setp.eq.s32 	%p69, %r48, 0;
	setp.eq.s32 	%p70, %r49, 2146435072;
	and.pred  	%p71, %p69, %p70;
	@%p71 bra 	$L__BB1_67;
	sub.f64 	%fd1081, %fd36, %fd36;
	mov.f64 	%fd1082, %fd1081;
	bra.uni 	$L__BB1_95;
$L__BB1_67:
	setp.gt.s32 	%p72, %r47, -1;
	sub.f64 	%fd673, %fd36, %fd36;
	selp.f64 	%fd1081, %fd35, 0d0000000000000000, %p72;
	selp.f64 	%fd1082, %fd673, 0d0000000000000000, %p72;
	bra.uni 	$L__BB1_95;
$L__BB1_68:
	add.s32 	%r199, %r47, -1082535490;
	setp.gt.u32 	%p46, %r199, 1084066;
	@%p46 bra 	$L__BB1_82;
	add.f64 	%fd111, %fd35, 0dC0937BE319BA0DA4;
	fma.rn.f64 	%fd596, %fd111, 0d3FF71547652B82FE, 0d4338000000000000;
	{
	.reg .b32 %temp; 
	mov.b64 	{%r58, %temp}, %fd596;
	}
	mov.f64 	%fd597, 0dC338000000000000;
	add.rn.f64 	%fd598, %fd596, %fd597;
	fma.rn.f64 	%fd599, %fd598, 0dBFE62E42FEFA39EF, %fd111;
	fma.rn.f64 	%fd600, %fd598, 0dBC7ABC9E3B39803F, %fd599;
	fma.rn.f64 	%fd601, %fd600, 0d3E5ADE1569CE2BDF, 0d3E928AF3FCA213EA;
	fma.rn.f64 	%fd602, %fd601, %fd600, 0d3EC71DEE62401315;
	fma.rn.f64 	%fd603, %fd602, %fd600, 0d3EFA01997C89EB71;
	fma.rn.f64 	%fd604, %fd603, %fd600, 0d3F2A01A014761F65;
	fma.rn.f64 	%fd605, %fd604, %fd600, 0d3F56C16C1852B7AF;
	fma.rn.f64 	%fd606, %fd605, %fd600, 0d3F81111111122322;
	fma.rn.f64 	%fd607, %fd606, %fd600, 0d3FA55555555502A1;
	fma.rn.f64 	%fd608, %fd607, %fd600, 0d3FC5555555555511;
	fma.rn.f64 	%fd609, %fd608, %fd600, 0d3FE000000000000B;
	fma.rn.f64 	%fd610, %fd609, %fd600, 0d3FF0000000000000;
	fma.rn.f64 	%fd611, %fd610, %fd600, 0d3FF0000000000000;
	{
	.reg .b32 %temp; 
	mov.b64 	{%r59, %temp}, %fd611;
	}
	{
	.reg .b32 %temp; 
	mov.b64 	{%temp, %r60}, %fd611;
	}
	shl.b32 	%r222, %r58, 20;
	add.s32 	%r223, %r222, %r60;
	mov.b64 	%fd1073, {%r59, %r223};
	{
	.reg .b32 %temp; 
	mov.b64 	{%temp, %r224}, %fd111;
	}
	mov.b32 	%f11, %r224;
	abs.f32 	%f5, %f11;
	setp.lt.f32 	%p58, %f5, 0f4086232B;
	@%p58 bra 	$L__BB1_72;
	setp.lt.f64 	%p59, %fd111, 0d0000000000000000;
	add.f64 	%fd612, %fd111, 0d7FF0000000000000;
	selp.f64 	%fd1073, 0d0000000000000000, %fd612, %p59;
	setp.geu.f32 	%p60, %f5, 0f40874800;
	@%p60 bra 	$L__BB1_72;
	shr.u32 	%r225, %r58, 31;
	add.s32 	%r226, %r58, %r225;
	shr.s32 	%r227, %r226, 1;
	shl.b32 	%r228, %r227, 20;
	add.s32 	%r229, %r60, %r228;
	mov.b64 	%fd613, {%r59, %r229};
	sub.s32 	%r230, %r58, %r227;
	shl.b32 	%r231, %r230, 20;
	add.s32 	%r232, %r231, 1072693248;
	mov.b32 	%r233, 0;
	mov.b64 	%fd614, {%r233, %r232};
	mul.f64 	%fd1073, %fd614, %fd613;
$L__BB1_72:
	mov.b64 	%rd111, %fd1073;
	mov.b64 	{%r234, %r235}, %rd111;
	shr.u32 	%r236, %r235, 20;
	add.s32 	%r237, %r236, -247;
	and.b32  	%r238, %r235, 1048575;
	or.b32  	%r239, %r238, 2145386496;
	mov.b64 	%rd112, {%r234, %r239};
	mov.b64 	%fd116, %rd112;
	cvt.u16.u32 	%rs6, %r237;
	shr.u16 	%rs7, %rs6, 15;
	add.s16 	%rs8, %rs6, %rs7;
	shr.s16 	%rs2, %rs8, 1;
	cvt.u32.u16 	%r240, %rs2;
	sub.s32 	%r241, %r237, %r240;
	shl.b32 	%r242, %r241, 20;
	add.s32 	%r61, %r242, 1072693248;
	abs.f64 	%fd117, %fd36;
	setp.neu.f64 	%p61, %fd117, 0d7FF0000000000000;
	@%p61 bra 	$L__BB1_74;
	mov.f64 	%fd620, 0d0000000000000000;
	mul.rn.f64 	%fd1075, %fd36, %fd620;
	mov.b32 	%r303, 1;
	bra.uni 	$L__BB1_77;
$L__BB1_74:
	mul.f64 	%fd615, %fd36, 0d3FE45F306DC9C883;
	cvt.rni.s32.f64 	%r302, %fd615;
	cvt.rn.f64.s32 	%fd616, %r302;
	fma.rn.f64 	%fd617, %fd616, 0dBFF921FB54442D18, %fd36;
	fma.rn.f64 	%fd618, %fd616, 0dBC91A62633145C00, %fd617;
	fma.rn.f64 	%fd1075, %fd616, 0dB97B839A252049C0, %fd618;
	setp.ltu.f64 	%p62, %fd117, 0d41E0000000000000;
	@%p62 bra 	$L__BB1_76;
	{ // callseq 8, 0
	.param .b64 param0;
	st.param.f64 	[param0], %fd36;
	.param .align 16 .b8 retval0[16];
	call.uni (retval0), 
	__internal_trig_reduction_slowpathd, 
	(
	param0
	);
	ld.param.f64 	%fd1075, [retval0];
	ld.param.b32 	%r302, [retval0+8];
	} // callseq 8
$L__BB1_76:
	add.s32 	%r303, %r302, 1;
$L__BB1_77:
	setp.neu.f64 	%p63, %fd117, 0d7FF0000000000000;
	shl.b32 	%r245, %r303, 6;
	cvt.u64.u32 	%rd113, %r245;
	and.b64  	%rd114, %rd113, 64;
	mov.u64 	%rd115, __cudart_sin_cos_coeffs;
	add.s64 	%rd116, %rd115, %rd114;
	mul.rn.f64 	%fd621, %fd1075, %fd1075;
	and.b32  	%r246, %r303, 1;
	setp.eq.b32 	%p64, %r246, 1;
	selp.f64 	%fd622, 0dBDA8FF8320FD8164, 0d3DE5DB65F9785EBA, %p64;
	ld.global.nc.v2.f64 	{%fd623, %fd624}, [%rd116];
	fma.rn.f64 	%fd625, %fd622, %fd621, %fd623;
	fma.rn.f64 	%fd626, %fd625, %fd621, %fd624;
	ld.global.nc.v2.f64 	{%fd627, %fd628}, [%rd116+16];
	fma.rn.f64 	%fd629, %fd626, %fd621, %fd627;
	fma.rn.f64 	%fd630, %fd629, %fd621, %fd628;
	ld.global.nc.v2.f64 	{%fd631, %fd632}, [%rd116+32];
	fma.rn.f64 	%fd633, %fd630, %fd621, %fd631;
	fma.rn.f64 	%fd634, %fd633, %fd621, %fd632;
	fma.rn.f64 	%fd635, %fd634, %fd1075, %fd1075;
	fma.rn.f64 	%fd636, %fd634, %fd621, 0d3FF0000000000000;
	selp.f64 	%fd637, %fd636, %fd635, %p64;
	and.b32  	%r247, %r303, 2;
	setp.eq.s32 	%p65, %r247, 0;
	mov.f64 	%fd638, 0d0000000000000000;
	sub.f64 	%fd639, %fd638, %fd637;
	selp.f64 	%fd640, %fd637, %fd639, %p65;
	mul.f64 	%fd641, %fd640, %fd116;
	shl.b32 	%r249, %r240, 20;
	add.s32 	%r250, %r249, 1072693248;
	mov.b32 	%r251, 0;
	mov.b64 	%rd117, {%r251, %r250};
	mov.b64 	%fd642, %rd117;
	mul.f64 	%fd123, %fd641, %fd642;
	@%p63 bra 	$L__BB1_79;
	mov.f64 	%fd648, 0d0000000000000000;
	mul.rn.f64 	%fd1076, %fd36, %fd648;
	mov.b32 	%r304, 0;
	bra.uni 	$L__BB1_81;
$L__BB1_79:
	mul.f64 	%fd643, %fd36, 0d3FE45F306DC9C883;
	cvt.rni.s32.f64 	%r304, %fd643;
	cvt.rn.f64.s32 	%fd644, %r304;
	fma.rn.f64 	%fd645, %fd644, 0dBFF921FB54442D18, %fd36;
	fma.rn.f64 	%fd646, %fd644, 0dBC91A62633145C00, %fd645;
	fma.rn.f64 	%fd1076, %fd644, 0dB97B839A252049C0, %fd646;
	setp.ltu.f64 	%p66, %fd117, 0d41E0000000000000;
	@%p66 bra 	$L__BB1_81;
	{ // callseq 9, 0
	.param .b64 param0;
	st.param.f64 	[param0], %fd36;
	.param .align 16 .b8 retval0[16];
	call.uni (retval0), 
	__internal_trig_reduction_slowpathd, 
	(
	param0
	);
	ld.param.f64 	%fd1076, [retval0];
	ld.param.b32 	%r304, [retval0+8];
	} // callseq 9
$L__BB1_81:
	mov.b32 	%r254, 0;
	mov.b64 	%rd118, {%r254, %r61};
	mov.b64 	%fd649, %rd118;
	shl.b32 	%r255, %r304, 6;
	cvt.u64.u32 	%rd119, %r255;
	and.b64  	%rd120, %rd119, 64;
	add.s64 	%rd122, %rd115, %rd120;
	mul.rn.f64 	%fd650, %fd1076, %fd1076;
	and.b32  	%r256, %r304, 1;
	setp.eq.b32 	%p67, %r256, 1;
	selp.f64 	%fd651, 0dBDA8FF8320FD8164, 0d3DE5DB65F9785EBA, %p67;
	ld.global.nc.v2.f64 	{%fd652, %fd653}, [%rd122];
	fma.rn.f64 	%fd654, %fd651, %fd650, %fd652;
	fma.rn.f64 	%fd655, %fd654, %fd650, %fd653;
	ld.global.nc.v2.f64 	{%fd656, %fd657}, [%rd122+16];
	fma.rn.f64 	%fd658, %fd655, %fd650, %fd656;
	fma.rn.f64 	%fd659, %fd658, %fd650, %fd657;
	ld.global.nc.v2.f64 	{%fd660, %fd661}, [%rd122+32];
	fma.rn.f64 	%fd662, %fd659, %fd650, %fd660;
	fma.rn.f64 	%fd663, %fd662, %fd650, %fd661;
	fma.rn.f64 	%fd664, %fd663, %fd1076, %fd1076;
	fma.rn.f64 	%fd665, %fd663, %fd650, 0d3FF0000000000000;
	selp.f64 	%fd666, %fd665, %fd664, %p67;
	and.b32  	%r257, %r304, 2;
	setp.eq.s32 	%p68, %r257, 0;
	mov.f64 	%fd667, 0d0000000000000000;
	sub.f64 	%fd668, %fd667, %fd666;
	selp.f64 	%fd669, %fd666, %fd668, %p68;
	mul.f64 	%fd670, %fd669, %fd116;
	mov.b64 	%rd123, {%r254, %r250};
	mov.b64 	%fd671, %rd123;
	mul.f64 	%fd672, %fd670, %fd671;
	mul.f64 	%fd1082, %fd672, %fd649;
	mul.f64 	%fd1081, %fd123, %fd649;
	bra.uni 	$L__BB1_95;
$L__BB1_82:
	fma.rn.f64 	%fd526, %fd35, 0d3FF71547652B82FE, 0d4338000000000000;
	{
	.reg .b32 %temp; 
	mov.b64 	{%r70, %temp}, %fd526;
	}
	mov.f64 	%fd527, 0dC338000000000000;
	add.rn.f64 	%fd528, %fd526, %fd527;
	fma.rn.f64 	%fd529, %fd528, 0dBFE62E42FEFA39EF, %fd35;
	fma.rn.f64 	%fd530, %fd528, 0dBC7ABC9E3B39803F, %fd529;
	fma.rn.f64 	%fd531, %fd530, 0d3E5ADE1569CE2BDF, 0d3E928AF3FCA213EA;
	fma.rn.f64 	%fd532, %fd531, %fd530, 0d3EC71DEE62401315;
	fma.rn.f64 	%fd533, %fd532, %fd530, 0d3EFA01997C89EB71;
	fma.rn.f64 	%fd534, %fd533, %fd530, 0d3F2A01A014761F65;
	fma.rn.f64 	%fd535, %fd534, %fd530, 0d3F56C16C1852B7AF;
	fma.rn.f64 	%fd536, %fd535, %fd530, 0d3F81111111122322;
	fma.rn.f64 	%fd537, %fd536, %fd530, 0d3FA55555555502A1;
	fma.rn.f64 	%fd538, %fd537, %fd530, 0d3FC5555555555511;
	fma.rn.f64 	%fd539, %fd538, %fd530, 0d3FE000000000000B;
	fma.rn.f64 	%fd540, %fd539, %fd530, 0d3FF0000000000000;
	fma.rn.f64 	%fd541, %fd540, %fd530, 0d3FF0000000000000;
	{
	.reg .b32 %temp; 
	mov.b64 	{%r71, %temp}, %fd541;
	}
	{
	.reg .b32 %temp; 
	mov.b64 	{%temp, %r72}, %fd541;
	}
	shl.b32 	%r200, %r70, 20;
	add.s32 	%r201, %r200, %r72;
	mov.b64 	%fd1077, {%r71, %r201};
	{
	.reg .b32 %temp; 
	mov.b64 	{%temp, %r202}, %fd35;
	}
	mov.b32 	%f10, %r202;
	abs.f32 	%f6, %f10;
	setp.lt.f32 	%p47, %f6, 0f4086232B;
	@%p47 bra 	$L__BB1_85;
	setp.lt.f64 	%p48, %fd35, 0d0000000000000000;
	add.f64 	%fd542, %fd35, 0d7FF0000000000000;
	selp.f64 	%fd1077, 0d0000000000000000, %fd542, %p48;
	setp.geu.f32 	%p49, %f6, 0f40874800;
	@%p49 bra 	$L__BB1_85;
	shr.u32 	%r203, %r70, 31;
	add.s32 	%r204, %r70, %r203;
	shr.s32 	%r205, %r204, 1;
	shl.b32 	%r206, %r205, 20;
	add.s32 	%r207, %r72, %r206;
	mov.b64 	%fd543, {%r71, %r207};
	sub.s32 	%r208, %r70, %r205;
	shl.b32 	%r209, %r208, 20;
	add.s32 	%r210, %r209, 1072693248;
	mov.b32 	%r211, 0;
	mov.b64 	%fd544, {%r211, %r210};
	mul.f64 	%fd1077, %fd544, %fd543;
$L__BB1_85:
	abs.f64 	%fd134, %fd36;
	setp.neu.f64 	%p50, %fd134, 0d7FF0000000000000;
	@%p50 bra 	$L__BB1_87;
	mov.f64 	%fd550, 0d0000000000000000;
	mul.rn.f64 	%fd1079, %fd36, %fd550;
	mov.b32 	%r306, 1;
	bra.uni 	$L__BB1_90;
$L__BB1_87:
	mul.f64 	%fd545, %fd36, 0d3FE45F306DC9C883;
	cvt.rni.s32.f64 	%r305, %fd545;
	cvt.rn.f64.s32 	%fd546, %r305;
	fma.rn.f64 	%fd547, %fd546, 0dBFF921FB54442D18, %fd36;
	fma.rn.f64 	%fd548, %fd546, 0dBC91A62633145C00, %fd547;
	fma.rn.f64 	%fd1079, %fd546, 0dB97B839A252049C0, %fd548;
	setp.ltu.f64 	%p51, %fd134, 0d41E0000000000000;
	@%p51 bra 	$L__BB1_89;
	{ // callseq 6, 0
	.param .b64 param0;
	st.param.f64 	[param0], %fd36;
	.param .align 16 .b8 retval0[16];
	call.uni (retval0), 
	__internal_trig_reduction_slowpathd, 
	(
	param0
	);
	ld.param.f64 	%fd1079, [retval0];
	ld.param.b32 	%r305, [retval0+8];
	} // callseq 6
$L__BB1_89:
	add.s32 	%r306, %r305, 1;
$L__BB1_90:
	setp.neu.f64 	%p52, %fd134, 0d7FF0000000000000;
	shl.b32 	%r214, %r306, 6;
	cvt.u64.u32 	%rd103, %r214;
	and.b64  	%rd104, %rd103, 64;
	mov.u64 	%rd105, __cudart_sin_cos_coeffs;
	add.s64 	%rd106, %rd105, %rd104;
	mul.rn.f64 	%fd551, %fd1079, %fd1079;
	and.b32  	%r215, %r306, 1;
	setp.eq.b32 	%p53, %r215, 1;
	selp.f64 	%fd552, 0dBDA8FF8320FD8164, 0d3DE5DB65F9785EBA, %p53;
	ld.global.nc.v2.f64 	{%fd553, %fd554}, [%rd106];
	fma.rn.f64 	%fd555, %fd552, %fd551, %fd553;
	fma.rn.f64 	%fd556, %fd555, %fd551, %fd554;
	ld.global.nc.v2.f64 	{%fd557, %fd558}, [%rd106+16];
	fma.rn.f64 	%fd559, %fd556, %fd551, %fd557;
	fma.rn.f64 	%fd560, %fd559, %fd551, %fd558;
	ld.global.nc.v2.f64 	{%fd561, %fd562}, [%rd106+32];
	fma.rn.f64 	%fd563, %fd560, %fd551, %fd561;
	fma.rn.f64 	%fd564, %fd563, %fd551, %fd562;
	fma.rn.f64 	%fd565, %fd564, %fd1079, %fd1079;
	fma.rn.f64 	%fd566, %fd564, %fd551, 0d3FF0000000000000;
	selp.f64 	%fd567, %fd566, %fd565, %p53;
	and.b32  	%r216, %r306, 2;
	setp.eq.s32 	%p54, %r216, 0;
	mov.f64 	%fd568, 0d0000000000000000;
	sub.f64 	%fd569, %fd568, %fd567;
	selp.f64 	%fd140, %fd567, %fd569, %p54;
	@%p52 bra 	$L__BB1_92;
	mov.f64 	%fd575, 0d0000000000000000;
	mul.rn.f64 	%fd1080, %fd36, %fd575;
	mov.b32 	%r307, 0;
	bra.uni 	$L__BB1_94;
$L__BB1_92:
	mul.f64 	%fd570, %fd36, 0d3FE45F306DC9C883;
	cvt.rni.s32.f64 	%r307, %fd570;
	cvt.rn.f64.s32 	%fd571, %r307;
	fma.rn.f64 	%fd572, %fd571, 0dBFF921FB54442D18, %fd36;
	fma.rn.f64 	%fd573, %fd571, 0dBC91A62633145C00, %fd572;
	fma.rn.f64 	%fd1080, %fd571, 0dB97B839A252049C0, %fd573;
	setp.ltu.f64 	%p55, %fd134, 0d41E0000000000000;
	@%p55 bra 	$L__BB1_94;
	{ // callseq 7, 0
	.param .b64 param0;
	st.param.f64 	[param0], %fd36;
	.param .align 16 .b8 retval0[16];
	call.uni (retval0), 
	__internal_trig_reduction_slowpathd, 
	(
	param0
	);
	ld.param.f64 	%fd1080, [retval0];
	ld.param.b32 	%r307, [retval0+8];
	} // callseq 7
$L__BB1_94:
	shl.b32 	%r219, %r307, 6;
	cvt.u64.u32 	%rd107, %r219;
	and.b64  	%rd108, %rd107, 64;
	add.s64 	%rd110, %rd105, %rd108;
	mul.rn.f64 	%fd576, %fd1080, %fd1080;
	and.b32  	%r220, %r307, 1;
	setp.eq.b32 	%p56, %r220, 1;
	selp.f64 	%fd577, 0dBDA8FF8320FD8164, 0d3DE5DB65F9785EBA, %p56;
	ld.global.nc.v2.f64 	{%fd578, %fd579}, [%rd110];
	fma.rn.f64 	%fd580, %fd577, %fd576, %fd578;
	fma.rn.f64 	%fd581, %fd580, %fd576, %fd579;
	ld.global.nc.v2.f64 	{%fd582, %fd583}, [%rd110+16];
	fma.rn.f64 	%fd584, %fd581, %fd576, %fd582;
	fma.rn.f64 	%fd585, %fd584, %fd576, %fd583;
	ld.global.nc.v2.f64 	{%fd586, %fd587}, [%rd110+32];
	fma.rn.f64 	%fd588, %fd585, %fd576, %fd586;
	fma.rn.f64 	%fd589, %fd588, %fd576, %fd587;
	fma.rn.f64 	%fd590, %fd589, %fd1080, %fd1080;
	fma.rn.f64 	%fd591, %fd589, %fd576, 0d3FF0000000000000;
	selp.f64 	%fd592, %fd591, %fd590, %p56;
	and.b32  	%r221, %r307, 2;
	setp.eq.s32 	%p57, %r221, 0;
	mov.f64 	%fd593, 0d0000000000000000;
	sub.f64 	%fd594, %fd593, %fd592;
	selp.f64 	%fd595, %fd592, %fd594, %p57;
	mul.f64 	%fd1082, %fd1077, %fd595;
	mul.f64 	%fd1081, %fd1077, %fd140;
$L__BB1_95:
	ld.param.u64 	%rd149, [ghmatecd_kernel_param_22];
	ld.param.u64 	%rd147, [ghmatecd_kernel_param_21];
	div.rn.f64 	%fd743, %fd32, %fd31;
	mul.f64 	%fd745, %fd33, %fd33;
	mul.f64 	%fd746, %fd22, %fd31;
	mul.f64 	%fd747, %fd746, %fd746;
	sub.f64 	%fd748, %fd745, %fd747;
	mul.f64 	%fd749, %fd33, %fd746;
	fma.rn.f64 	%fd750, %fd33, %fd746, %fd749;
	mul.f64 	%fd752, %fd35, %fd35;
	mul.f64 	%fd754, %fd36, %fd36;
	sub.f64 	%fd755, %fd752, %fd754;
	mul.f64 	%fd756, %fd35, %fd36;
	fma.rn.f64 	%fd757, %fd35, %fd36, %fd756;
	abs.f64 	%fd758, %fd755;
	abs.f64 	%fd759, %fd757;
	add.f64 	%fd760, %fd758, %fd759;
	rcp.rn.f64 	%fd761, %fd760;
	mul.f64 	%fd762, %fd761, 0d0000000000000000;
	mul.f64 	%fd763, %fd755, %fd761;
	mul.f64 	%fd764, %fd757, %fd761;
	mul.f64 	%fd765, %fd764, %fd764;
	fma.rn.f64 	%fd766, %fd763, %fd763, %fd765;
	rcp.rn.f64 	%fd767, %fd766;
	mul.f64 	%fd768, %fd762, %fd764;
	fma.rn.f64 	%fd769, %fd761, %fd763, %fd768;
	mul.f64 	%fd770, %fd762, %fd763;
	mul.f64 	%fd771, %fd761, %fd764;
	sub.f64 	%fd772, %fd770, %fd771;
	mul.f64 	%fd773, %fd772, %fd767;
	fma.rn.f64 	%fd774, %fd769, %fd767, 0d3FF0000000000000;
	abs.f64 	%fd775, %fd35;
	abs.f64 	%fd776, %fd36;
	add.f64 	%fd777, %fd775, %fd776;
	rcp.rn.f64 	%fd778, %fd777;
	mul.f64 	%fd779, %fd778, 0d0000000000000000;
	mul.f64 	%fd780, %fd35, %fd778;
	mul.f64 	%fd781, %fd36, %fd778;
	mul.f64 	%fd782, %fd781, %fd781;
	fma.rn.f64 	%fd783, %fd780, %fd780, %fd782;
	rcp.rn.f64 	%fd784, %fd783;
	mul.f64 	%fd785, %fd779, %fd781;
	fma.rn.f64 	%fd786, %fd778, %fd780, %fd785;
	mul.f64 	%fd787, %fd786, %fd784;
	mul.f64 	%fd788, %fd779, %fd780;
	mul.f64 	%fd789, %fd778, %fd781;
	sub.f64 	%fd790, %fd788, %fd789;
	mul.f64 	%fd791, %fd790, %fd784;
	sub.f64 	%fd792, %fd774, %fd787;
	sub.f64 	%fd793, %fd773, %fd791;
	mul.f64 	%fd794, %fd792, %fd1081;
	mul.f64 	%fd795, %fd793, %fd1082;
	sub.f64 	%fd796, %fd794, %fd795;
	mul.f64 	%fd797, %fd792, %fd1082;
	fma.rn.f64 	%fd798, %fd793, %fd1081, %fd797;
	div.rn.f64 	%fd799, %fd796, %fd31;
	div.rn.f64 	%fd800, %fd798, %fd31;
	abs.f64 	%fd801, %fd748;
	abs.f64 	%fd802, %fd750;
	add.f64 	%fd803, %fd801, %fd802;
	rcp.rn.f64 	%fd804, %fd803;
	mul.f64 	%fd805, %fd804, 0d0000000000000000;
	mul.f64 	%fd806, %fd748, %fd804;
	mul.f64 	%fd807, %fd750, %fd804;
	mul.f64 	%fd808, %fd807, %fd807;
	fma.rn.f64 	%fd809, %fd806, %fd806, %fd808;
	rcp.rn.f64 	%fd810, %fd809;
	mul.f64 	%fd811, %fd805, %fd807;
	fma.rn.f64 	%fd812, %fd804, %fd806, %fd811;
	mul.f64 	%fd813, %fd812, %fd810;
	mul.f64 	%fd814, %fd805, %fd806;
	mul.f64 	%fd815, %fd804, %fd807;
	sub.f64 	%fd816, %fd814, %fd815;
	mul.f64 	%fd817, %fd816, %fd810;
	abs.f64 	%fd818, %fd33;
	abs.f64 	%fd819, %fd746;
	add.f64 	%fd820, %fd818, %fd819;
	rcp.rn.f64 	%fd821, %fd820;
	mul.f64 	%fd822, %fd821, 0d0000000000000000;
	mul.f64 	%fd823, %fd33, %fd821;
	mul.f64 	%fd824, %fd746, %fd821;
	mul.f64 	%fd825, %fd824, %fd824;
	fma.rn.f64 	%fd826, %fd823, %fd823, %fd825;
	rcp.rn.f64 	%fd827, %fd826;
	mul.f64 	%fd828, %fd822, %fd824;
	fma.rn.f64 	%fd829, %fd821, %fd823, %fd828;
	mul.f64 	%fd830, %fd829, %fd827;
	mul.f64 	%fd831, %fd822, %fd823;
	mul.f64 	%fd832, %fd821, %fd824;
	sub.f64 	%fd833, %fd831, %fd832;
	mul.f64 	%fd834, %fd833, %fd827;
	sub.f64 	%fd835, %fd813, %fd830;
	sub.f64 	%fd836, %fd817, %fd834;
	mul.f64 	%fd837, %fd19, %fd835;
	mul.f64 	%fd838, %fd20, %fd836;
	sub.f64 	%fd839, %fd837, %fd838;
	mul.f64 	%fd840, %fd20, %fd835;
	fma.rn.f64 	%fd841, %fd19, %fd836, %fd840;
	mul.f64 	%fd842, %fd839, %fd1068;
	mul.f64 	%fd843, %fd841, %fd1069;
	sub.f64 	%fd844, %fd842, %fd843;
	mul.f64 	%fd845, %fd839, %fd1069;
	fma.rn.f64 	%fd846, %fd841, %fd1068, %fd845;
	div.rn.f64 	%fd847, %fd844, %fd31;
	div.rn.f64 	%fd848, %fd846, %fd31;
	sub.f64 	%fd849, %fd799, %fd847;
	sub.f64 	%fd850, %fd800, %fd848;
	mul.f64 	%fd851, %fd761, 0d4008000000000000;
	fma.rn.f64 	%fd852, %fd851, %fd763, %fd768;
	mul.f64 	%fd853, %fd852, %fd767;
	mul.f64 	%fd854, %fd851, %fd764;
	sub.f64 	%fd855, %fd770, %fd854;
	mul.f64 	%fd856, %fd855, %fd767;
	add.f64 	%fd857, %fd853, 0d3FF0000000000000;
	mul.f64 	%fd858, %fd778, 0d4008000000000000;
	fma.rn.f64 	%fd859, %fd858, %fd780, %fd785;
	mul.f64 	%fd860, %fd859, %fd784;
	mul.f64 	%fd861, %fd858, %fd781;
	sub.f64 	%fd862, %fd788, %fd861;
	mul.f64 	%fd863, %fd862, %fd784;
	sub.f64 	%fd864, %fd857, %fd860;
	sub.f64 	%fd865, %fd856, %fd863;
	mul.f64 	%fd866, %fd864, %fd1081;
	mul.f64 	%fd867, %fd865, %fd1082;
	sub.f64 	%fd868, %fd866, %fd867;
	mul.f64 	%fd869, %fd864, %fd1082;
	fma.rn.f64 	%fd870, %fd865, %fd1081, %fd869;
	div.rn.f64 	%fd871, %fd868, %fd31;
	div.rn.f64 	%fd872, %fd870, %fd31;
	mul.f64 	%fd873, %fd804, 0d4008000000000000;
	fma.rn.f64 	%fd874, %fd873, %fd806, %fd811;
	mul.f64 	%fd875, %fd874, %fd810;
	mul.f64 	%fd876, %fd873, %fd807;
	sub.f64 	%fd877, %fd814, %fd876;
	mul.f64 	%fd878, %fd877, %fd810;
	add.f64 	%fd879, %fd875, 0d3FF0000000000000;
	mul.f64 	%fd880, %fd821, 0d4008000000000000;
	fma.rn.f64 	%fd881, %fd880, %fd823, %fd828;
	mul.f64 	%fd882, %fd881, %fd827;
	mul.f64 	%fd883, %fd880, %fd824;
	sub.f64 	%fd884, %fd831, %fd883;
	mul.f64 	%fd885, %fd884, %fd827;
	sub.f64 	%fd886, %fd879, %fd882;
	sub.f64 	%fd887, %fd878, %fd885;
	mul.f64 	%fd888, %fd19, %fd886;
	mul.f64 	%fd889, %fd20, %fd887;
	sub.f64 	%fd890, %fd888, %fd889;
	mul.f64 	%fd891, %fd20, %fd886;
	fma.rn.f64 	%fd892, %fd19, %fd887, %fd891;
	mul.f64 	%fd893, %fd890, %fd1068;
	mul.f64 	%fd894, %fd892, %fd1069;
	sub.f64 	%fd895, %fd893, %fd894;
	mul.f64 	%fd896, %fd890, %fd1069;
	fma.rn.f64 	%fd897, %fd892, %fd1068, %fd896;
	div.rn.f64 	%fd898, %fd895, %fd31;
	div.rn.f64 	%fd899, %fd897, %fd31;
	sub.f64 	%fd900, %fd871, %fd898;
	sub.f64 	%fd901, %fd872, %fd899;
	add.f64 	%fd902, %fd35, 0dC000000000000000;
	add.f64 	%fd903, %fd902, %fd860;
	add.f64 	%fd904, %fd36, %fd863;
	sub.f64 	%fd905, %fd903, %fd853;
	sub.f64 	%fd906, %fd904, %fd856;
	mul.f64 	%fd907, %fd905, %fd1081;
	mul.f64 	%fd908, %fd906, %fd1082;
	sub.f64 	%fd909, %fd907, %fd908;
	mul.f64 	%fd910, %fd905, %fd1082;
	fma.rn.f64 	%fd911, %fd906, %fd1081, %fd910;
	mul.f64 	%fd912, %fd31, %fd31;
	div.rn.f64 	%fd913, %fd909, %fd912;
	div.rn.f64 	%fd914, %fd911, %fd912;
	add.f64 	%fd915, %fd882, 0dBFF0000000000000;
	sub.f64 	%fd916, %fd915, %fd875;
	sub.f64 	%fd917, %fd885, %fd878;
	mul.f64 	%fd918, %fd19, %fd916;
	mul.f64 	%fd919, %fd20, %fd917;
	sub.f64 	%fd920, %fd918, %fd919;
	mul.f64 	%fd921, %fd20, %fd916;
	fma.rn.f64 	%fd922, %fd19, %fd917, %fd921;
	mul.f64 	%fd923, %fd920, %fd1068;
	mul.f64 	%fd924, %fd922, %fd1069;
	sub.f64 	%fd925, %fd923, %fd924;
	mul.f64 	%fd926, %fd920, %fd1069;
	fma.rn.f64 	%fd927, %fd922, %fd1068, %fd926;
	div.rn.f64 	%fd928, %fd925, %fd912;
	div.rn.f64 	%fd929, %fd927, %fd912;
	sub.f64 	%fd930, %fd913, %fd928;
	sub.f64 	%fd931, %fd914, %fd929;
	add.f64 	%fd932, %fd35, 0dC010000000000000;
	mul.f64 	%fd933, %fd778, 0d4022000000000000;
	fma.rn.f64 	%fd934, %fd933, %fd780, %fd785;
	mul.f64 	%fd935, %fd933, %fd781;
	sub.f64 	%fd936, %fd788, %fd935;
	fma.rn.f64 	%fd937, %fd934, %fd784, %fd932;
	fma.rn.f64 	%fd938, %fd936, %fd784, %fd36;
	mul.f64 	%fd939, %fd761, 0d4022000000000000;
	fma.rn.f64 	%fd940, %fd939, %fd763, %fd768;
	mul.f64 	%fd941, %fd940, %fd767;
	mul.f64 	%fd942, %fd939, %fd764;
	sub.f64 	%fd943, %fd770, %fd942;
	mul.f64 	%fd944, %fd943, %fd767;
	sub.f64 	%fd945, %fd937, %fd941;
	sub.f64 	%fd946, %fd938, %fd944;
	mul.f64 	%fd947, %fd945, %fd1081;
	mul.f64 	%fd948, %fd946, %fd1082;
	sub.f64 	%fd949, %fd947, %fd948;
	mul.f64 	%fd950, %fd945, %fd1082;
	fma.rn.f64 	%fd951, %fd946, %fd1081, %fd950;
	div.rn.f64 	%fd952, %fd949, %fd912;
	div.rn.f64 	%fd953, %fd951, %fd912;
	add.f64 	%fd954, %fd33, 0dC010000000000000;
	mul.f64 	%fd955, %fd821, 0d4022000000000000;
	fma.rn.f64 	%fd956, %fd955, %fd823, %fd828;
	mul.f64 	%fd957, %fd955, %fd824;
	sub.f64 	%fd958, %fd831, %fd957;
	fma.rn.f64 	%fd959, %fd956, %fd827, %fd954;
	fma.rn.f64 	%fd960, %fd958, %fd827, %fd746;
	mul.f64 	%fd961, %fd804, 0d4022000000000000;
	fma.rn.f64 	%fd962, %fd961, %fd806, %fd811;
	mul.f64 	%fd963, %fd962, %fd810;
	mul.f64 	%fd964, %fd961, %fd807;
	sub.f64 	%fd965, %fd814, %fd964;
	mul.f64 	%fd966, %fd965, %fd810;
	sub.f64 	%fd967, %fd959, %fd963;
	sub.f64 	%fd968, %fd960, %fd966;
	mul.f64 	%fd969, %fd19, %fd967;
	mul.f64 	%fd970, %fd20, %fd968;
	sub.f64 	%fd971, %fd969, %fd970;
	mul.f64 	%fd972, %fd20, %fd967;
	fma.rn.f64 	%fd973, %fd19, %fd968, %fd972;
	mul.f64 	%fd974, %fd971, %fd1068;
	mul.f64 	%fd975, %fd973, %fd1069;
	sub.f64 	%fd976, %fd974, %fd975;
	mul.f64 	%fd977, %fd971, %fd1069;
	fma.rn.f64 	%fd978, %fd973, %fd1068, %fd977;
	div.rn.f64 	%fd979, %fd976, %fd912;
	div.rn.f64 	%fd980, %fd978, %fd912;
	sub.f64 	%fd981, %fd952, %fd979;
	sub.f64 	%fd982, %fd953, %fd980;
	div.rn.f64 	%fd983, %fd900, %fd31;
	div.rn.f64 	%fd984, %fd901, %fd31;
	sub.f64 	%fd985, %fd930, %fd983;
	sub.f64 	%fd986, %fd931, %fd984;
	mul.f64 	%fd987, %fd900, 0d4010000000000000;
	mul.f64 	%fd988, %fd901, 0d4010000000000000;
	div.rn.f64 	%fd989, %fd987, %fd31;
	div.rn.f64 	%fd990, %fd988, %fd31;
	add.f64 	%fd991, %fd981, %fd981;
	add.f64 	%fd992, %fd982, %fd982;
	sub.f64 	%fd993, %fd989, %fd991;
	sub.f64 	%fd994, %fd990, %fd992;
	fma.rn.f64 	%fd995, %fd993, 0d3FE0000000000000, %fd985;
	fma.rn.f64 	%fd996, %fd994, 0d3FE0000000000000, %fd986;
	mul.f64 	%fd997, %fd900, 0d4008000000000000;
	mul.f64 	%fd998, %fd901, 0d4008000000000000;
	div.rn.f64 	%fd999, %fd997, %fd31;
	div.rn.f64 	%fd1000, %fd998, %fd31;
	sub.f64 	%fd1001, %fd995, %fd999;
	sub.f64 	%fd1002, %fd996, %fd1000;
	mul.f64 	%fd1003, %fd25, %fd1001;
	mul.f64 	%fd1004, %fd18, %fd1002;
	sub.f64 	%fd1005, %fd1003, %fd1004;
	mul.f64 	%fd1006, %fd18, %fd1001;
	fma.rn.f64 	%fd1007, %fd25, %fd1002, %fd1006;
	add.f64 	%fd1008, %fd900, %fd900;
	add.f64 	%fd1009, %fd901, %fd901;
	div.rn.f64 	%fd1010, %fd1008, %fd31;
	div.rn.f64 	%fd1011, %fd1009, %fd31;
	sub.f64 	%fd1012, %fd1005, %fd1010;
	sub.f64 	%fd1013, %fd1007, %fd1011;
	mul.f64 	%fd1014, %fd26, %fd29;
	sqrt.rn.f64 	%fd1015, %fd30;
	mul.f64 	%fd1016, %fd1014, %fd1015;
	cvta.to.global.u64 	%rd132, %rd147;
	mov.u32 	%r283, %tid.x;
	mul.wide.u32 	%rd133, %r283, 24;
	add.s64 	%rd134, %rd132, %rd133;
	mov.u32 	%r284, %tid.y;
	mul.wide.u32 	%rd135, %r284, 8;
	add.s64 	%rd136, %rd134, %rd135;
	ld.global.f64 	%fd1017, [%rd136];
	mul.f64 	%fd1018, %fd1017, %fd849;
	mul.f64 	%fd1019, %fd1017, %fd850;
	mul.wide.u32 	%rd137, %r283, 8;
	add.s64 	%rd138, %rd2, %rd137;
	ld.local.f64 	%fd1020, [%rd138];
	mul.f64 	%fd1021, %fd1020, %fd900;
	mul.f64 	%fd1022, %fd1020, %fd901;
	add.s64 	%rd139, %rd2, %rd135;
	ld.local.f64 	%fd1023, [%rd139];
	mul.f64 	%fd1024, %fd1023, %fd1021;
	mul.f64 	%fd1025, %fd1023, %fd1022;
	sub.f64 	%fd1026, %fd1018, %fd1024;
	sub.f64 	%fd1027, %fd1019, %fd1025;
	mul.f64 	%fd1028, %fd16, %fd1026;
	mul.f64 	%fd1029, %fd17, %fd1027;
	sub.f64 	%fd1030, %fd1028, %fd1029;
	mul.f64 	%fd1031, %fd17, %fd1026;
	fma.rn.f64 	%fd1032, %fd16, %fd1027, %fd1031;
	ld.global.v2.f64 	{%fd1033, %fd1034}, [%rd4];
	fma.rn.f64 	%fd1035, %fd1016, %fd1030, %fd1033;
	fma.rn.f64 	%fd1036, %fd1016, %fd1032, %fd1034;
	st.global.v2.f64 	[%rd4], {%fd1035, %fd1036};
	ld.global.f64 	%fd1037, [%rd136];
	cvta.to.global.u64 	%rd140, %rd149;
	mov.u32 	%r285, %ctaid.x;
	mul.wide.u32 	%rd141, %r285, 24;
	add.s64 	%rd142, %rd140, %rd141;
	add.s64 	%rd143, %rd142, %rd135;
	ld.global.f64 	%fd1038, [%rd143];
	mul.f64 	%fd1039, %fd1020, %fd1038;
	fma.rn.f64 	%fd1040, %fd743, %fd1037, %fd1039;
	mul.f64 	%fd1041, %fd1023, %fd1020;
	mul.f64 	%fd1042, %fd743, %fd1041;
	mul.f64 	%fd1043, %fd993, %fd1042;
	mul.f64 	%fd1044, %fd994, %fd1042;
	fma.rn.f64 	%fd1045, %fd985, %fd1040, %fd1043;
	fma.rn.f64 	%fd1046, %fd986, %fd1040, %fd1044;
	add.s64 	%rd144, %rd142, %rd137;
	ld.global.f64 	%fd1047, [%rd144];
	mul.f64 	%fd1048, %fd1023, %fd1047;
	fma.rn.f64 	%fd1049, %fd1012, %fd1048, %fd1045;
	fma.rn.f64 	%fd1050, %fd1013, %fd1048, %fd1046;
	mul.f64 	%fd1051, %fd1049, 0d3FB45F306DBE5BCD;
	mul.f64 	%fd1052, %fd1050, 0d3FB45F306DBE5BCD;
	ld.global.v2.f64 	{%fd1053, %fd1054}, [%rd3];
	fma.rn.f64 	%fd1055, %fd1016, %fd1051, %fd1053;
	fma.rn.f64 	%fd1056, %fd1016, %fd1052, %fd1054;
	st.global.v2.f64 	[%rd3], {%fd1055, %fd1056};
	add.s32 	%r289, %r289, 1;
	setp.ne.s32 	%p84, %r289, 0;
	add.s64 	%rd151, %rd151, 8;
	add.s64 	%rd150, %rd150, 8;
	@%p84 bra 	$L__BB1_3;
	ld.param.u32 	%r287, [ghmatecd_kernel_param_3];
	add.s32 	%r288, %r288, 1;
	setp.ne.s32 	%p85, %r288, %r287;
	@%p85 bra 	$L__BB1_2;
$L__BB1_97:
	ret;

}
.func  (.param .align 16 .b8 func_retval0[16]) __internal_trig_reduction_slowpathd(
	.param .b64 __internal_trig_reduction_slowpathd_param_0
)
{
	.local .align 8 .b8 	__local_depot2[40];
	.reg .b64 	%SP;
	.reg .b64 	%SPL;
	.reg .pred 	%p<10>;
	.reg .b32 	%r<47>;
	.reg .b64 	%rd<74>;
	.reg .b64 	%fd<5>;

	mov.u64 	%SPL, __local_depot2;
	ld.param.f64 	%fd4, [__internal_trig_reduction_slowpathd_param_0];
	add.u64 	%rd1, %SPL, 0;
	{
	.reg .b32 %temp; 
	mov.b64 	{%temp, %r1}, %fd4;
	}
	shr.u32 	%r2, %r1, 20;
	and.b32  	%r3, %r2, 2047;
	setp.eq.s32 	%p1, %r3, 2047;
	mov.b32 	%r46, 0;
	@%p1 bra 	$L__BB2_9;
	add.s32 	%r20, %r3, -1024;
	mov.b64 	%rd20, %fd4;
	shl.b64 	%rd2, %rd20, 11;
	shr.u32 	%r4, %r20, 6;
	sub.s32 	%r45, 15, %r4;
	sub.s32 	%r21, 19, %r4;
	setp.lt.u32 	%p2, %r20, 128;
	selp.b32 	%r6, 18, %r21, %p2;
	setp.ge.s32 	%p3, %r45, %r6;
	mov.b64 	%rd70, 0;
	@%p3 bra 	$L__BB2_4;
	add.s32 	%r23, %r6, %r4;
	neg.s32 	%r43, %r23;
	or.b64  	%rd3, %rd2, -9223372036854775808;
	mov.b64 	%rd70, 0;
	mov.b32 	%r42, 0;
	mov.u64 	%rd25, __cudart_i2opi_d;
	mov.u32 	%r44, %r45;
$L__BB2_3:
	.pragma "nounroll";
	mul.wide.s32 	%rd22, %r42, 8;
	add.s64 	%rd23, %rd1, %rd22;
	mul.wide.s32 	%rd24, %r44, 8;
	add.s64 	%rd26, %rd25, %rd24;
	ld.global.nc.u64 	%rd27, [%rd26];
	{
	.reg .u32 %r0, %r1, %r2, %r3, %alo, %ahi, %blo, %bhi, %clo, %chi;
	mov.b64 	{%alo,%ahi}, %rd27;
	mov.b64 	{%blo,%bhi}, %rd3;
	mov.b64 	{%clo,%chi}, %rd70;
	mad.lo.cc.u32 	%r0, %alo, %blo, %clo;
	madc.hi.cc.u32 	%r1, %alo, %blo, %chi;
	madc.hi.u32 	%r2, %alo, %bhi, 0;
	mad.lo.cc.u32 	%r1, %alo, %bhi, %r1;
	madc.hi.cc.u32 	%r2, %ahi, %blo, %r2;
	madc.hi.u32 	%r3, %ahi, %bhi, 0;
	mad.lo.cc.u32 	%r1, %ahi, %blo, %r1;
	madc.lo.cc.u32 	%r2, %ahi, %bhi, %r2;
	addc.u32 	%r3, %r3, 0;
	mov.b64 	%rd28, {%r0,%r1};
	mov.b64 	%rd70, {%r2,%r3};
	}
	st.local.u64 	[%rd23], %rd28;
	add.s32 	%r44, %r44, 1;
	add.s32 	%r43, %r43, 1;
	add.s32 	%r42, %r42, 1;
	setp.ne.s32 	%p4, %r43, -15;
	mov.u32 	%r45, %r6;
	@%p4 bra 	$L__BB2_3;
$L__BB2_4:
	cvt.s64.s32 	%rd29, %r45;
	cvt.u64.u32 	%rd30, %r4;
	add.s64 	%rd31, %rd30, %rd29;
	shl.b64 	%rd32, %rd31, 3;
	add.s64 	%rd33, %rd1, %rd32;
	st.local.u64 	[%rd33+-120], %rd70;
	and.b32  	%r15, %r2, 63;
	ld.local.u64 	%rd72, [%rd1+16];
	ld.local.u64 	%rd71, [%rd1+24];
	setp.eq.s32 	%p5, %r15, 0;
	@%p5 bra 	$L__BB2_6;
	shl.b64 	%rd34, %rd71, %r15;
	shr.u64 	%rd35, %rd72, 1;
	xor.b32  	%r24, %r15, 63;
	shr.u64 	%rd36, %rd35, %r24;
	or.b64  	%rd71, %rd34, %rd36;
	ld.local.u64 	%rd37, [%rd1+8];
	shl.b64 	%rd38, %rd72, %r15;
	shr.u64 	%rd39, %rd37, 1;
	shr.u64 	%rd40, %rd39, %r24;
	or.b64  	%rd72, %rd38, %rd40;
$L__BB2_6:
	and.b32  	%r25, %r1, -2147483648;
	shr.u64 	%rd41, %rd71, 62;
	cvt.u32.u64 	%r26, %rd41;
	mov.b64 	{%r27, %r28}, %rd71;
	mov.b64 	{%r29, %r30}, %rd72;
	shf.l.wrap.b32 	%r31, %r30, %r27, 2;
	shf.l.wrap.b32 	%r32, %r27, %r28, 2;
	mov.b64 	%rd42, {%r31, %r32};
	shl.b64 	%rd43, %rd72, 2;
	shr.u64 	%rd44, %rd42, 63;
	cvt.u32.u64 	%r33, %rd44;
	add.s32 	%r34, %r33, %r26;
	setp.eq.s32 	%p6, %r25, 0;
	neg.s32 	%r35, %r34;
	selp.b32 	%r46, %r34, %r35, %p6;
	setp.gt.s64 	%p7, %rd42, -1;
	mov.b64 	%rd45, 0;
	{
	.reg .u32 %r0, %r1, %r2, %r3, %a0, %a1, %a2, %a3, %b0, %b1, %b2, %b3;
	mov.b64 	{%a0,%a1}, %rd45;
	mov.b64 	{%a2,%a3}, %rd45;
	mov.b64 	{%b0,%b1}, %rd43;
	mov.b64 	{%b2,%b3}, %rd42;
	sub.cc.u32 	%r0, %a0, %b0;
	subc.cc.u32 	%r1, %a1, %b1;
	subc.cc.u32 	%r2, %a2, %b2;
	subc.u32 	%r3, %a3, %b3;
	mov.b64 	%rd46, {%r0,%r1};
	mov.b64 	%rd47, {%r2,%r3};
	}
	xor.b32  	%r36, %r25, -2147483648;
	selp.b64 	%rd73, %rd42, %rd47, %p7;
	selp.b64 	%rd14, %rd43, %rd46, %p7;
	selp.b32 	%r17, %r25, %r36, %p7;
	clz.b64 	%r37, %rd73;
	cvt.u64.u32 	%rd15, %r37;
	setp.eq.s32 	%p8, %r37, 0;
	@%p8 bra 	$L__BB2_8;
	cvt.u32.u64 	%r38, %rd15;
	and.b32  	%r39, %r38, 63;
	shl.b64 	%rd48, %rd73, %r39;
	shr.u64 	%rd49, %rd14, 1;
	not.b32 	%r40, %r38;
	and.b32  	%r41, %r40, 63;
	shr.u64 	%rd50, %rd49, %r41;
	or.b64  	%rd73, %rd48, %rd50;
$L__BB2_8:
	mov.b64 	%rd51, -3958705157555305931;
	{
	.reg .u32 %r0, %r1, %r2, %r3, %alo, %ahi, %blo, %bhi;
	mov.b64 	{%alo,%ahi}, %rd73;
	mov.b64 	{%blo,%bhi}, %rd51;
	mul.lo.u32 	%r0, %alo, %blo;
	mul.hi.u32 	%r1, %alo, %blo;
	mad.lo.cc.u32 	%r1, %alo, %bhi, %r1;
	madc.hi.u32 	%r2, %alo, %bhi, 0;
	mad.lo.cc.u32 	%r1, %ahi, %blo, %r1;
	madc.hi.cc.u32 	%r2, %ahi, %blo, %r2;
	madc.hi.u32 	%r3, %ahi, %bhi, 0;
	mad.lo.cc.u32 	%r2, %ahi, %bhi, %r2;
	addc.u32 	%r3, %r3, 0;
	mov.b64 	%rd52, {%r0,%r1};
	mov.b64 	%rd53, {%r2,%r3};
	}
	setp.gt.s64 	%p9, %rd53, 0;
	{
	.reg .u32 %r0, %r1, %r2, %r3, %a0, %a1, %a2, %a3, %b0, %b1, %b2, %b3;
	mov.b64 	{%a0,%a1}, %rd52;
	mov.b64 	{%a2,%a3}, %rd53;
	mov.b64 	{%b0,%b1}, %rd52;
	mov.b64 	{%b2,%b3}, %rd53;
	add.cc.u32 	%r0, %a0, %b0;
	addc.cc.u32 	%r1, %a1, %b1;
	addc.cc.u32 	%r2, %a2, %b2;
	addc.u32 	%r3, %a3, %b3;
	mov.b64 	%rd54, {%r0,%r1};
	mov.b64 	%rd55, {%r2,%r3};
	}
	selp.b64 	%rd56, %rd55, %rd53, %p9;
	selp.s64 	%rd57, -1, 0, %p9;
	sub.s64 	%rd58, %rd57, %rd15;
	cvt.u64.u32 	%rd59, %r17;
	shl.b64 	%rd60, %rd59, 32;
	add.s64 	%rd61, %rd56, 1;
	shr.u64 	%rd62, %rd61, 10;
	add.s64 	%rd63, %rd62, 1;
	shr.u64 	%rd64, %rd63, 1;
	shl.b64 	%rd65, %rd58, 52;
	add.s64 	%rd66, %rd65, %rd64;
	add.s64 	%rd67, %rd66, 4602678819172646912;
	or.b64  	%rd68, %rd67, %rd60;
	mov.b64 	%fd4, %rd68;
$L__BB2_9:
	st.param.f64 	[func_retval0], %fd4;
	st.param.b32 	[func_retval0+8], %r46;
	ret;

}


// ===== COMPILED SASS (sm_100) =====

	.target	sm_100

	.elftype	@"ET_EXEC"


//--------------------- .note.nv.tkinfo           --------------------------
	.section	.note.nv.tkinfo,"",@"SHT_NOTE"
	.sectionflags	@"SHF_NOTE_NV_TKINFO"
	.tkinfo
        /*0018*/ 	.word	0x00000002
        /*0030*/ 	.string	""
        /*0030*/ 	.string	"ptxas"
        /*0030*/ 	.string	"Cuda compilation tools, release 13.0, V13.0.88"
        /*0030*/ 	.string	"Build cuda_13.0.r13.0/compiler.36424714_0"
        /*0030*/ 	.string	"-arch sm_100 -m 64 "



//--------------------- .note.nv.cuinfo           --------------------------
	.section	.note.nv.cuinfo,"",@"SHT_NOTE"
	.sectionflags	@"SHF_NOTE_NV_CUINFO"
        /*0018*/ 	.short	0x0002
        /*001a*/ 	.short	0x0064
        /*001c*/ 	.short	0x0082
	.zero		2


//--------------------- .nv.info                  --------------------------
	.section	.nv.info,"",@"SHT_CUDA_INFO"
	.align	4


	//----- nvinfo : EIATTR_REGCOUNT
	.align		4
        /*0000*/ 	.byte	0x04, 0x2f
        /*0002*/ 	.short	(.L_31 - .L_30)
	.align		4
.L_30:
        /*0004*/ 	.word	index@(nonsingd_kernel)
        /*0008*/ 	.word	0x0000000c


	//----- nvinfo : EIATTR_FRAME_SIZE
	.align		4
.L_31:
        /*000c*/ 	.byte	0x04, 0x11
        /*000e*/ 	.short	(.L_33 - .L_32)
	.align		4
.L_32:
        /*0010*/ 	.word	index@(nonsingd_kernel)
        /*0014*/ 	.word	0x00000000


	//----- nvinfo : EIATTR_REGCOUNT
	.align		4
.L_33:
        /*0018*/ 	.byte	0x04, 0x2f
        /*001a*/ 	.short	(.L_35 - .L_34)
	.align		4
.L_34:
        /*001c*/ 	.word	index@(ghmatecd_kernel)
        /*0020*/ 	.word	0x000000b3


	//----- nvinfo : EIATTR_FRAME_SIZE
	.align		4
.L_35:
        /*0024*/ 	.byte	0x04, 0x11
        /*0026*/ 	.short	(.L_37 - .L_36)
	.align		4
.L_36:
        /*0028*/ 	.word	index@($ghmatecd_kernel$__internal_trig_reduction_slowpathd)
        /*002c*/ 	.word	0x000000b0


	//----- nvinfo : EIATTR_FRAME_SIZE
	.align		4
.L_37:
        /*0030*/ 	.byte	0x04, 0x11
        /*0032*/ 	.short	(.L_39 - .L_38)
	.align		4
.L_38:
        /*0034*/ 	.word	index@($__internal_2_$__cuda_sm20_dsqrt_rn_f64_mediumpath_v1)
        /*0038*/ 	.word	0x000000b0


	//----- nvinfo : EIATTR_FRAME_SIZE
	.align		4
.L_39:
        /*003c*/ 	.byte	0x04, 0x11
        /*003e*/ 	.short	(.L_41 - .L_40)
	.align		4
.L_40:
        /*0040*/ 	.word	index@($__internal_1_$__cuda_sm20_div_rn_f64_full)
        /*0044*/ 	.word	0x000000b0


	//----- nvinfo : EIATTR_FRAME_SIZE
	.align		4
.L_41:
        /*0048*/ 	.byte	0x04, 0x11
        /*004a*/ 	.short	(.L_43 - .L_42)
	.align		4
.L_42:
        /*004c*/ 	.word	index@($__internal_0_$__cuda_sm20_dblrcp_rn_slowpath_v3)
        /*0050*/ 	.word	0x000000b0


	//----- nvinfo : EIATTR_FRAME_SIZE
	.align		4
.L_43:
        /*0054*/ 	.byte	0x04, 0x11
        /*0056*/ 	.short	(.L_45 - .L_44)
	.align		4
.L_44:
        /*0058*/ 	.word	index@(ghmatecd_kernel)
        /*005c*/ 	.word	0x000000b0


	//----- nvinfo : EIATTR_MIN_STACK_SIZE
	.align		4
.L_45:
        /*0060*/ 	.byte	0x04, 0x12
        /*0062*/ 	.short	(.L_47 - .L_46)
	.align		4
.L_46:
        /*0064*/ 	.word	index@(ghmatecd_kernel)
        /*0068*/ 	.word	0x000000b0


	//----- nvinfo : EIATTR_MIN_STACK_SIZE
	.align		4
.L_47:
        /*006c*/ 	.byte	0x04, 0x12
        /*006e*/ 	.short	(.L_49 - .L_48)
	.align		4
.L_48:
        /*0070*/ 	.word	index@(nonsingd_kernel)
        /*0074*/ 	.word	0x00000000
.L_49:


//--------------------- .nv.compat                --------------------------
	.section	.nv.compat,"",@"SHT_CUDA_COMPAT_INFO"
	.align	4
        /*0000*/ 	.byte	0x02, 0x09, 0x00, 0x00, 0x02, 0x02, 0x01, 0x00, 0x02, 0x05, 0x05, 0x00, 0x03, 0x07, 0x01, 0x01
        /*0010*/ 	.byte	0x02, 0x03, 0x00, 0x00, 0x02, 0x06, 0x01, 0x00, 0x04, 0x0b, 0x08, 0x00, 0x01, 0x00, 0x00, 0x00
        /*0020*/ 	.byte	0x00, 0x00, 0x00, 0x00


//--------------------- .nv.info.ghmatecd_kernel  --------------------------
	.section	.nv.info.ghmatecd_kernel,"",@"SHT_CUDA_INFO"
	.sectionflags	@""
	.align	4


	//----- nvinfo : EIATTR_CUDA_API_VERSION
	.align		4
        /*0000*/ 	.byte	0x04, 0x37
        /*0002*/ 	.short	(.L_51 - .L_50)
.L_50:
        /*0004*/ 	.word	0x00000082


	//----- nvinfo : EIATTR_KPARAM_INFO
	.align		4
.L_51:
        /*0008*/ 	.byte	0x04, 0x17
        /*000a*/ 	.short	(.L_53 - .L_52)
.L_52:
        /*000c*/ 	.word	0x00000000
        /*0010*/ 	.short	0x0018
        /*0012*/ 	.short	0x00c8
        /*0014*/ 	.byte	0x00, 0xf5, 0x21, 0x00


	//----- nvinfo : EIATTR_KPARAM_INFO
	.align		4
.L_53:
        /*0018*/ 	.byte	0x04, 0x17
        /*001a*/ 	.short	(.L_55 - .L_54)
.L_54:
        /*001c*/ 	.word	0x00000000
        /*0020*/ 	.short	0x0017
        /*0022*/ 	.short	0x00c0
        /*0024*/ 	.byte	0x00, 0xf0, 0x21, 0x00


	//----- nvinfo : EIATTR_KPARAM_INFO
	.align		4
.L_55:
        /*0028*/ 	.byte	0x04, 0x17
        /*002a*/ 	.short	(.L_57 - .L_56)
.L_56:
        /*002c*/ 	.word	0x00000000
        /*0030*/ 	.short	0x0016
        /*0032*/ 	.short	0x00b8
        /*0034*/ 	.byte	0x00, 0xf5, 0x21, 0x00


	//----- nvinfo : EIATTR_KPARAM_INFO
	.align		4
.L_57:
        /*0038*/ 	.byte	0x04, 0x17
        /*003a*/ 	.short	(.L_59 - .L_58)
.L_58:
        /*003c*/ 	.word	0x00000000
        /*0040*/ 	.short	0x0015
        /*0042*/ 	.short	0x00b0
        /*0044*/ 	.byte	0x00, 0xf5, 0x21, 0x00


	//----- nvinfo : EIATTR_KPARAM_INFO
	.align		4
.L_59:
        /*0048*/ 	.byte	0x04, 0x17
        /*004a*/ 	.short	(.L_61 - .L_60)
.L_60:
        /*004c*/ 	.word	0x00000000
        /*0050*/ 	.short	0x0014
        /*0052*/ 	.short	0x00a8
        /*0054*/ 	.byte	0x00, 0xf5, 0x21, 0x00


	//----- nvinfo : EIATTR_KPARAM_INFO
	.align		4
.L_61:
        /*0058*/ 	.byte	0x04, 0x17
        /*005a*/ 	.short	(.L_63 - .L_62)
.L_62:
        /*005c*/ 	.word	0x00000000
        /*0060*/ 	.short	0x0013
        /*0062*/ 	.short	0x00a0
        /*0064*/ 	.byte	0x00, 0xf5, 0x21, 0x00


	//----- nvinfo : EIATTR_KPARAM_INFO
	.align		4
.L_63:
        /*0068*/ 	.byte	0x04, 0x17
        /*006a*/ 	.short	(.L_65 - .L_64)
.L_64:
        /*006c*/ 	.word	0x00000000
        /*0070*/ 	.short	0x0012
        /*0072*/ 	.short	0x0098
        /*0074*/ 	.byte	0x00, 0xf5, 0x21, 0x00


	//----- nvinfo : EIATTR_KPARAM_INFO
	.align		4
.L_65:
        /*0078*/ 	.byte	0x04, 0x17
        /*007a*/ 	.short	(.L_67 - .L_66)
.L_66:
        /*007c*/ 	.word	0x00000000
        /*0080*/ 	.short	0x0011
        /*0082*/ 	.short	0x0090
        /*0084*/ 	.byte	0x00, 0xf5, 0x21, 0x00


	//----- nvinfo : EIATTR_KPARAM_INFO
	.align		4
.L_67:
        /*0088*/ 	.byte	0x04, 0x17
        /*008a*/ 	.short	(.L_69 - .L_68)
.L_68:
        /*008c*/ 	.word	0x00000000
        /*0090*/ 	.short	0x0010
        /*0092*/ 	.short	0x0088
        /*0094*/ 	.byte	0x00, 0xf5, 0x21, 0x00


	//----- nvinfo : EIATTR_KPARAM_INFO
	.align		4
.L_69:
        /*0098*/ 	.byte	0x04, 0x17
        /*009a*/ 	.short	(.L_71 - .L_70)
.L_70:
        /*009c*/ 	.word	0x00000000
        /*00a0*/ 	.short	0x000f
        /*00a2*/ 	.short	0x0080
        /*00a4*/ 	.byte	0x00, 0xf5, 0x21, 0x00


	//----- nvinfo : EIATTR_KPARAM_INFO
	.align		4
.L_71:
        /*00a8*/ 	.byte	0x04, 0x17
        /*00aa*/ 	.short	(.L_73 - .L_72)
.L_72:
        /*00ac*/ 	.word	0x00000000
        /*00b0*/ 	.short	0x000e
        /*00b2*/ 	.short	0x0078
        /*00b4*/ 	.byte	0x00, 0xf5, 0x21, 0x00


	//----- nvinfo : EIATTR_KPARAM_INFO
	.align		4
.L_73:
        /*00b8*/ 	.byte	0x04, 0x17
        /*00ba*/ 	.short	(.L_75 - .L_74)
.L_74:
        /*00bc*/ 	.word	0x00000000
        /*00c0*/ 	.short	0x000d
        /*00c2*/ 	.short	0x0070
        /*00c4*/ 	.byte	0x00, 0xf5, 0x21, 0x00


	//----- nvinfo : EIATTR_KPARAM_INFO
	.align		4
.L_75:
        /*00c8*/ 	.byte	0x04, 0x17
        /*00ca*/ 	.short	(.L_77 - .L_76)
.L_76:
        /*00cc*/ 	.word	0x00000000
        /*00d0*/ 	.short	0x000c
        /*00d2*/ 	.short	0x0068
        /*00d4*/ 	.byte	0x00, 0xf5, 0x21, 0x00


	//----- nvinfo : EIATTR_KPARAM_INFO
	.align		4
.L_77:
        /*00d8*/ 	.byte	0x04, 0x17
        /*00da*/ 	.short	(.L_79 - .L_78)
.L_78:
        /*00dc*/ 	.word	0x00000000
        /*00e0*/ 	.short	0x000b
        /*00e2*/ 	.short	0x0060
        /*00e4*/ 	.byte	0x00, 0xf5, 0x21, 0x00


	//----- nvinfo : EIATTR_KPARAM_INFO
	.align		4
.L_79:
        /*00e8*/ 	.byte	0x04, 0x17
        /*00ea*/ 	.short	(.L_81 - .L_80)
.L_80:
        /*00ec*/ 	.word	0x00000000
        /*00f0*/ 	.short	0x000a
        /*00f2*/ 	.short	0x0050
        /*00f4*/ 	.byte	0x00, 0xf0, 0x41, 0x00


	//----- nvinfo : EIATTR_KPARAM_INFO
	.align		4
.L_81:
        /*00f8*/ 	.byte	0x04, 0x17
        /*00fa*/ 	.short	(.L_83 - .L_82)
.L_82:
        /*00fc*/ 	.word	0x00000000
        /*0100*/ 	.short	0x0009
        /*0102*/ 	.short	0x0040
        /*0104*/ 	.byte	0x00, 0xf0, 0x41, 0x00


	//----- nvinfo : EIATTR_KPARAM_INFO
	.align		4
.L_83:
        /*0108*/ 	.byte	0x04, 0x17
        /*010a*/ 	.short	(.L_85 - .L_84)
.L_84:
        /*010c*/ 	.word	0x00000000
        /*0110*/ 	.short	0x0008
        /*0112*/ 	.short	0x0030
        /*0114*/ 	.byte	0x00, 0xf0, 0x41, 0x00


	//----- nvinfo : EIATTR_KPARAM_INFO
	.align		4
.L_85:
        /*0118*/ 	.byte	0x04, 0x17
        /*011a*/ 	.short	(.L_87 - .L_86)
.L_86:
        /*011c*/ 	.word	0x00000000
        /*0120*/ 	.short	0x0007
        /*0122*/ 	.short	0x0020
        /*0124*/ 	.byte	0x00, 0xf5, 0x21, 0x00


	//----- nvinfo : EIATTR_KPARAM_INFO
	.align		4
.L_87:
        /*0128*/ 	.byte	0x04, 0x17
        /*012a*/ 	.short	(.L_89 - .L_88)
.L_88:
        /*012c*/ 	.word	0x00000000
        /*0130*/ 	.short	0x0006
        /*0132*/ 	.short	0x0018
        /*0134*/ 	.byte	0x00, 0xf5, 0x21, 0x00


	//----- nvinfo : EIATTR_KPARAM_INFO
	.align		4
.L_89:
        /*0138*/ 	.byte	0x04, 0x17
        /*013a*/ 	.short	(.L_91 - .L_90)
.L_90:
        /*013c*/ 	.word	0x00000000
        /*0140*/ 	.short	0x0005
        /*0142*/ 	.short	0x0014
        /*0144*/ 	.byte	0x00, 0xf0, 0x11, 0x00


	//----- nvinfo : EIATTR_KPARAM_INFO
	.align		4
.L_91:
        /*0148*/ 	.byte	0x04, 0x17
        /*014a*/ 	.short	(.L_93 - .L_92)
.L_92:
        /*014c*/ 	.word	0x00000000
        /*0150*/ 	.short	0x0004
        /*0152*/ 	.short	0x0010
        /*0154*/ 	.byte	0x00, 0xf0, 0x11, 0x00


	//----- nvinfo : EIATTR_KPARAM_INFO
	.align		4
.L_93:
        /*0158*/ 	.byte	0x04, 0x17
        /*015a*/ 	.short	(.L_95 - .L_94)
.L_94:
        /*015c*/ 	.word	0x00000000
        /*0160*/ 	.short	0x0003
        /*0162*/ 	.short	0x000c
        /*0164*/ 	.byte	0x00, 0xf0, 0x11, 0x00


	//----- nvinfo : EIATTR_KPARAM_INFO
	.align		4
.L_95:
        /*0168*/ 	.byte	0x04, 0x17
        /*016a*/ 	.short	(.L_97 - .L_96)
.L_96:
        /*016c*/ 	.word	0x00000000
        /*0170*/ 	.short	0x0002
        /*0172*/ 	.short	0x0008
        /*0174*/ 	.byte	0x00, 0xf0, 0x11, 0x00


	//----- nvinfo : EIATTR_KPARAM_INFO
	.align		4
.L_97:
        /*0178*/ 	.byte	0x04, 0x17
        /*017a*/ 	.short	(.L_99 - .L_98)
.L_98:
        /*017c*/ 	.word	0x00000000
        /*0180*/ 	.short	0x0001
        /*0182*/ 	.short	0x0004
        /*0184*/ 	.byte	0x00, 0xf0, 0x11, 0x00


	//----- nvinfo : EIATTR_KPARAM_INFO
	.align		4
.L_99:
        /*0188*/ 	.byte	0x04, 0x17
        /*018a*/ 	.short	(.L_101 - .L_100)
.L_100:
        /*018c*/ 	.word	0x00000000
        /*0190*/ 	.short	0x0000
        /*0192*/ 	.short	0x0000
        /*0194*/ 	.byte	0x00, 0xf0, 0x11, 0x00


	//----- nvinfo : EIATTR_SPARSE_MMA_MASK
	.align		4
.L_101:
        /*0198*/ 	.byte	0x03, 0x50
        /*019a*/ 	.short	0x0000


	//----- nvinfo : EIATTR_MAXREG_COUNT
	.align		4
        /*019c*/ 	.byte	0x03, 0x1b
        /*019e*/ 	.short	0x00ff


	//----- nvinfo : EIATTR_NUM_BARRIERS
	.align		4
        /*01a0*/ 	.byte	0x02, 0x4c
        /*01a2*/ 	.byte	0x01
	.zero		1


	//----- nvinfo : EIATTR_MERCURY_ISA_VERSION
	.align		4
        /*01a4*/ 	.byte	0x03, 0x5f
        /*01a6*/ 	.short	0x0101


	//----- nvinfo : EIATTR_VRC_CTA_INIT_COUNT
	.align		4
        /*01a8*/ 	.byte	0x02, 0x4a
	.zero		1
	.zero		1


	//----- nvinfo : EIATTR_EXIT_INSTR_OFFSETS
	.align		4
        /*01ac*/ 	.byte	0x04, 0x1c
        /*01ae*/ 	.short	(.L_103 - .L_102)


	//   ....[0]....
.L_102:
        /*01b0*/ 	.word	0x000004c0


	//   ....[1]....
        /*01b4*/ 	.word	0x00009d90


	//----- nvinfo : EIATTR_CRS_STACK_SIZE
	.align		4
.L_103:
        /*01b8*/ 	.byte	0x04, 0x1e
        /*01ba*/ 	.short	(.L_105 - .L_104)
.L_104:
        /*01bc*/ 	.word	0x00000000


	//----- nvinfo : EIATTR_CBANK_PARAM_SIZE
	.align		4
.L_105:
        /*01c0*/ 	.byte	0x03, 0x19
        /*01c2*/ 	.short	0x00d0


	//----- nvinfo : EIATTR_PARAM_CBANK
	.align		4
        /*01c4*/ 	.byte	0x04, 0x0a
        /*01c6*/ 	.short	(.L_107 - .L_106)
	.align		4
.L_106:
        /*01c8*/ 	.word	index@(.nv.constant0.ghmatecd_kernel)
        /*01cc*/ 	.short	0x0380
        /*01ce*/ 	.short	0x00d0


	//----- nvinfo : EIATTR_SW_WAR
	.align		4
.L_107:
        /*01d0*/ 	.byte	0x04, 0x36
        /*01d2*/ 	.short	(.L_109 - .L_108)
.L_108:
        /*01d4*/ 	.word	0x00000008
.L_109:


//--------------------- .nv.info.nonsingd_kernel  --------------------------
	.section	.nv.info.nonsingd_kernel,"",@"SHT_CUDA_INFO"
	.sectionflags	@""
	.align	4


	//----- nvinfo : EIATTR_CUDA_API_VERSION
	.align		4
        /*0000*/ 	.byte	0x04, 0x37
        /*0002*/ 	.short	(.L_111 - .L_110)
.L_110:
        /*0004*/ 	.word	0x00000082


	//----- nvinfo : EIATTR_KPARAM_INFO
	.align		4
.L_111:
        /*0008*/ 	.byte	0x04, 0x17
        /*000a*/ 	.short	(.L_113 - .L_112)
.L_112:
        /*000c*/ 	.word	0x00000000
        /*0010*/ 	.short	0x000f
        /*0012*/ 	.short	0x0068
        /*0014*/ 	.byte	0x00, 0xf0, 0x11, 0x00


	//----- nvinfo : EIATTR_KPARAM_INFO
	.align		4
.L_113:
        /*0018*/ 	.byte	0x04, 0x17
        /*001a*/ 	.short	(.L_115 - .L_114)
.L_114:
        /*001c*/ 	.word	0x00000000
        /*0020*/ 	.short	0x000e
        /*0022*/ 	.short	0x0060
        /*0024*/ 	.byte	0x00, 0xf5, 0x21, 0x00


	//----- nvinfo : EIATTR_KPARAM_INFO
	.align		4
.L_115:
        /*0028*/ 	.byte	0x04, 0x17
        /*002a*/ 	.short	(.L_117 - .L_116)
.L_116:
        /*002c*/ 	.word	0x00000000
        /*0030*/ 	.short	0x000d
        /*0032*/ 	.short	0x0058
        /*0034*/ 	.byte	0x00, 0xf5, 0x21, 0x00


	//----- nvinfo : EIATTR_KPARAM_INFO
	.align		4
.L_117:
        /*0038*/ 	.byte	0x04, 0x17
        /*003a*/ 	.short	(.L_119 - .L_118)
.L_118:
        /*003c*/ 	.word	0x00000000
        /*0040*/ 	.short	0x000c
        /*0042*/ 	.short	0x0054
        /*0044*/ 	.byte	0x00, 0xf0, 0x11, 0x00


	//----- nvinfo : EIATTR_KPARAM_INFO
	.align		4
.L_119:
        /*0048*/ 	.byte	0x04, 0x17
        /*004a*/ 	.short	(.L_121 - .L_120)
.L_120:
        /*004c*/ 	.word	0x00000000
        /*0050*/ 	.short	0x000b
        /*0052*/ 	.short	0x0050
        /*0054*/ 	.byte	0x00, 0xf0, 0x11, 0x00


	//----- nvinfo : EIATTR_KPARAM_INFO
	.align		4
.L_121:
        /*0058*/ 	.byte	0x04, 0x17
        /*005a*/ 	.short	(.L_123 - .L_122)
.L_122:
        /*005c*/ 	.word	0x00000000
        /*0060*/ 	.short	0x000a
        /*0062*/ 	.short	0x0048
        /*0064*/ 	.byte	0x00, 0xf5, 0x21, 0x00


	//----- nvinfo : EIATTR_KPARAM_INFO
	.align		4
.L_123:
        /*0068*/ 	.byte	0x04, 0x17
        /*006a*/ 	.short	(.L_125 - .L_124)
.L_124:
        /*006c*/ 	.word	0x00000000
        /*0070*/ 	.short	0x0009
        /*0072*/ 	.short	0x0040
        /*0074*/ 	.byte	0x00, 0xf0, 0x21, 0x00


	//----- nvinfo : EIATTR_KPARAM_INFO
	.align		4
.L_125:
        /*0078*/ 	.byte	0x04, 0x17
        /*007a*/ 	.short	(.L_127 - .L_126)
.L_126:
        /*007c*/ 	.word	0x00000000
        /*0080*/ 	.short	0x0008
        /*0082*/ 	.short	0x0038
        /*0084*/ 	.byte	0x00, 0xf0, 0x21, 0x00


	//----- nvinfo : EIATTR_KPARAM_INFO
	.align		4
.L_127:
        /*0088*/ 	.byte	0x04, 0x17
        /*008a*/ 	.short	(.L_129 - .L_128)
.L_128:
        /*008c*/ 	.word	0x00000000
        /*0090*/ 	.short	0x0007
        /*0092*/ 	.short	0x0030
        /*0094*/ 	.byte	0x00, 0xf0, 0x21, 0x00


	//----- nvinfo : EIATTR_KPARAM_INFO
	.align		4
.L_129:
        /*0098*/ 	.byte	0x04, 0x17
        /*009a*/ 	.short	(.L_131 - .L_130)
.L_130:
        /*009c*/ 	.word	0x00000000
        /*00a0*/ 	.short	0x0006
        /*00a2*/ 	.short	0x0028
        /*00a4*/ 	.byte	0x00, 0xf5, 0x21, 0x00


	//----- nvinfo : EIATTR_KPARAM_INFO
	.align		4
.L_131:
        /*00a8*/ 	.byte	0x04, 0x17
        /*00aa*/ 	.short	(.L_133 - .L_132)
.L_132:
        /*00ac*/ 	.word	0x00000000
        /*00b0*/ 	.short	0x0005
        /*00b2*/ 	.short	0x0020
        /*00b4*/ 	.byte	0x00, 0xf0, 0x11, 0x00


	//----- nvinfo : EIATTR_KPARAM_INFO
	.align		4
.L_133:
        /*00b8*/ 	.byte	0x04, 0x17
        /*00ba*/ 	.short	(.L_135 - .L_134)
.L_134:
        /*00bc*/ 	.word	0x00000000
        /*00c0*/ 	.short	0x0004
        /*00c2*/ 	.short	0x001c
        /*00c4*/ 	.byte	0x00, 0xf0, 0x11, 0x00


	//----- nvinfo : EIATTR_KPARAM_INFO
	.align		4
.L_135:
        /*00c8*/ 	.byte	0x04, 0x17
        /*00ca*/ 	.short	(.L_137 - .L_136)
.L_136:
        /*00cc*/ 	.word	0x00000000
        /*00d0*/ 	.short	0x0003
        /*00d2*/ 	.short	0x0018
        /*00d4*/ 	.byte	0x00, 0xf0, 0x11, 0x00


	//----- nvinfo : EIATTR_KPARAM_INFO
	.align		4
.L_137:
        /*00d8*/ 	.byte	0x04, 0x17
        /*00da*/ 	.short	(.L_139 - .L_138)
.L_138:
        /*00dc*/ 	.word	0x00000000
        /*00e0*/ 	.short	0x0002
        /*00e2*/ 	.short	0x0010
        /*00e4*/ 	.byte	0x00, 0xf5, 0x21, 0x00


	//----- nvinfo : EIATTR_KPARAM_INFO
	.align		4
.L_139:
        /*00e8*/ 	.byte	0x04, 0x17
        /*00ea*/ 	.short	(.L_141 - .L_140)
.L_140:
        /*00ec*/ 	.word	0x00000000
        /*00f0*/ 	.short	0x0001
        /*00f2*/ 	.short	0x0008
        /*00f4*/ 	.byte	0x00, 0xf5, 0x21, 0x00


	//----- nvinfo : EIATTR_KPARAM_INFO
	.align		4
.L_141:
        /*00f8*/ 	.byte	0x04, 0x17
        /*00fa*/ 	.short	(.L_143 - .L_142)
.L_142:
        /*00fc*/ 	.word	0x00000000
        /*0100*/ 	.short	0x0000
        /*0102*/ 	.short	0x0000
        /*0104*/ 	.byte	0x00, 0xf5, 0x21, 0x00


	//----- nvinfo : EIATTR_SPARSE_MMA_MASK
	.align		4
.L_143:
        /*0108*/ 	.byte	0x03, 0x50
        /*010a*/ 	.short	0x0000


	//----- nvinfo : EIATTR_MAXREG_COUNT
	.align		4
        /*010c*/ 	.byte	0x03, 0x1b
        /*010e*/ 	.short	0x00ff


	//----- nvinfo : EIATTR_NUM_BARRIERS
	.align		4
        /*0110*/ 	.byte	0x02, 0x4c
        /*0112*/ 	.byte	0x01
	.zero		1


	//----- nvinfo : EIATTR_MERCURY_ISA_VERSION
	.align		4
        /*0114*/ 	.byte	0x03, 0x5f
        /*0116*/ 	.short	0x0101


	//----- nvinfo : EIATTR_VRC_CTA_INIT_COUNT
	.align		4
        /*0118*/ 	.byte	0x02, 0x4a
	.zero		1
	.zero		1


	//----- nvinfo : EIATTR_EXIT_INSTR_OFFSETS
	.align		4
        /*011c*/ 	.byte	0x04, 0x1c
        /*011e*/ 	.short	(.L_145 - .L_144)


	//   ....[0]....
.L_144:
        /*0120*/ 	.word	0x000000d0


	//----- nvinfo : EIATTR_CBANK_PARAM_SIZE
	.align		4
.L_145:
        /*0124*/ 	.byte	0x03, 0x19
        /*0126*/ 	.short	0x006c


	//----- nvinfo : EIATTR_PARAM_CBANK
	.align		4
        /*0128*/ 	.byte	0x04, 0x0a
        /*012a*/ 	.short	(.L_147 - .L_146)
	.align		4
.L_146:
        /*012c*/ 	.word	index@(.nv.constant0.nonsingd_kernel)
        /*0130*/ 	.short	0x0380
        /*0132*/ 	.short	0x006c


	//----- nvinfo : EIATTR_SW_WAR
	.align		4
.L_147:
        /*0134*/ 	.byte	0x04, 0x36
        /*0136*/ 	.short	(.L_149 - .L_148)
.L_148:
        /*0138*/ 	.word	0x00000008
.L_149:


//--------------------- .nv.callgraph             --------------------------
	.section	.nv.callgraph,"",@"SHT_CUDA_CALLGRAPH"
	.align	4
	.sectionentsize	8
	.align		4
        /*0000*/ 	.word	0x00000000
	.align		4
        /*0004*/ 	.word	0xffffffff
	.align		4
        /*0008*/ 	.word	0x00000000
	.align		4
        /*000c*/ 	.word	0xfffffffe
	.align		4
        /*0010*/ 	.word	0x00000000
	.align		4
        /*0014*/ 	.word	0xfffffffd
	.align		4
        /*0018*/ 	.word	0x00000000
	.align		4
        /*001c*/ 	.word	0xfffffffc


//--------------------- .nv.constant4             --------------------------
	.section	.nv.constant4,"a",@progbits
	.align	8
	.align		8
.nv.constant4:
        /*0000*/ 	.dword	_ZN34_INTERNAL_0ce6ec36_4_k_cu_7aaf08d24cuda3std3__45__cpo5beginE
	.align		8
        /*0008*/ 	.dword	_ZN34_INTERNAL_0ce6ec36_4_k_cu_7aaf08d24cuda3std3__45__cpo3endE
	.align		8
        /*0010*/ 	.dword	_ZN34_INTERNAL_0ce6ec36_4_k_cu_7aaf08d24cuda3std3__45__cpo6cbeginE
	.align		8
        /*0018*/ 	.dword	_ZN34_INTERNAL_0ce6ec36_4_k_cu_7aaf08d24cuda3std3__45__cpo4cendE
	.align		8
        /*0020*/ 	.dword	_ZN34_INTERNAL_0ce6ec36_4_k_cu_7aaf08d24cuda3std3__45__cpo6rbeginE
	.align		8
        /*0028*/ 	.dword	_ZN34_INTERNAL_0ce6ec36_4_k_cu_7aaf08d24cuda3std3__45__cpo4rendE
	.align		8
        /*0030*/ 	.dword	_ZN34_INTERNAL_0ce6ec36_4_k_cu_7aaf08d24cuda3std3__45__cpo7crbeginE
	.align		8
        /*0038*/ 	.dword	_ZN34_INTERNAL_0ce6ec36_4_k_cu_7aaf08d24cuda3std3__45__cpo5crendE
	.align		8
        /*0040*/ 	.dword	_ZN34_INTERNAL_0ce6ec36_4_k_cu_7aaf08d24cuda3std3__436_GLOBAL__N__0ce6ec36_4_k_cu_7aaf08d26ignoreE
	.align		8
        /*0048*/ 	.dword	_ZN34_INTERNAL_0ce6ec36_4_k_cu_7aaf08d24cuda3std3__419piecewise_constructE
	.align		8
        /*0050*/ 	.dword	_ZN34_INTERNAL_0ce6ec36_4_k_cu_7aaf08d24cuda3std3__48in_placeE
	.align		8
        /*0058*/ 	.dword	_ZN34_INTERNAL_0ce6ec36_4_k_cu_7aaf08d24cuda3std3__420unreachable_sentinelE
	.align		8
        /*0060*/ 	.dword	_ZN34_INTERNAL_0ce6ec36_4_k_cu_7aaf08d24cuda3std6ranges3__45__cpo4swapE
	.align		8
        /*0068*/ 	.dword	_ZN34_INTERNAL_0ce6ec36_4_k_cu_7aaf08d24cuda3std6ranges3__45__cpo9iter_moveE
	.align		8
        /*0070*/ 	.dword	_ZN34_INTERNAL_0ce6ec36_4_k_cu_7aaf08d24cuda3std6ranges3__45__cpo5beginE
	.align		8
        /*0078*/ 	.dword	_ZN34_INTERNAL_0ce6ec36_4_k_cu_7aaf08d24cuda3std6ranges3__45__cpo3endE
	.align		8
        /*0080*/ 	.dword	_ZN34_INTERNAL_0ce6ec36_4_k_cu_7aaf08d24cuda3std6ranges3__45__cpo6cbeginE
	.align		8
        /*0088*/ 	.dword	_ZN34_INTERNAL_0ce6ec36_4_k_cu_7aaf08d24cuda3std6ranges3__45__cpo4cendE
	.align		8
        /*0090*/ 	.dword	_ZN34_INTERNAL_0ce6ec36_4_k_cu_7aaf08d24cuda3std6ranges3__45__cpo7advanceE
	.align		8
        /*0098*/ 	.dword	_ZN34_INTERNAL_0ce6ec36_4_k_cu_7aaf08d24cuda3std6ranges3__45__cpo9iter_swapE
	.align		8
        /*00a0*/ 	.dword	_ZN34_INTERNAL_0ce6ec36_4_k_cu_7aaf08d24cuda3std6ranges3__45__cpo4nextE
	.align		8
        /*00a8*/ 	.dword	_ZN34_INTERNAL_0ce6ec36_4_k_cu_7aaf08d24cuda3std6ranges3__45__cpo4prevE
	.align		8
        /*00b0*/ 	.dword	_ZN34_INTERNAL_0ce6ec36_4_k_cu_7aaf08d24cuda3std6ranges3__45__cpo4dataE
	.align		8
        /*00b8*/ 	.dword	_ZN34_INTERNAL_0ce6ec36_4_k_cu_7aaf08d24cuda3std6ranges3__45__cpo5cdataE
	.align		8
        /*00c0*/ 	.dword	_ZN34_INTERNAL_0ce6ec36_4_k_cu_7aaf08d24cuda3std6ranges3__45__cpo4sizeE
	.align		8
        /*00c8*/ 	.dword	_ZN34_INTERNAL_0ce6ec36_4_k_cu_7aaf08d24cuda3std6ranges3__45__cpo5ssizeE
	.align		8
        /*00d0*/ 	.dword	_ZN34_INTERNAL_0ce6ec36_4_k_cu_7aaf08d24cuda3std6ranges3__45__cpo8distanceE
	.align		8
        /*00d8*/ 	.dword	_ZN34_INTERNAL_0ce6ec36_4_k_cu_7aaf08d26thrust24THRUST_300001_SM_1000_NS6system6detail10sequential3seqE
	.align		8
        /*00e0*/ 	.dword	__cudart_i2opi_d
	.align		8
        /*00e8*/ 	.dword	__cudart_sin_cos_coeffs


//--------------------- .text.ghmatecd_kernel     --------------------------
	.section	.text.ghmatecd_kernel,"ax",@progbits
	.align	128
        .global         ghmatecd_kernel
        .type           ghmatecd_kernel,@function
        .size           ghmatecd_kernel,(.L_x_98 - ghmatecd_kernel)
        .other          ghmatecd_kernel,@"STO_CUDA_ENTRY STV_DEFAULT"
ghmatecd_kernel:
.text.ghmatecd_kernel:
[----:B------:R-:W0:Y:S01]  /*0000*/  LDC R1, c[0x0][0x37c] ;  /* 0x0000df00ff017b82 */ /* 0x000e220000000800 */
[----:B------:R-:W1:Y:S07]  /*0010*/  S2R R31, SR_CTAID.X ;  /* 0x00000000001f7919 */ /* 0x000e6e0000002500 */
[----:B------:R-:W1:Y:S01]  /*0020*/  LDC.64 R2, c[0x0][0x448] ;  /* 0x00011200ff027b82 */ /* 0x000e620000000a00 */
[----:B------:R-:W2:Y:S01]  /*0030*/  LDCU.64 UR12, c[0x0][0x358] ;  /* 0x00006b00ff0c77ac */ /* 0x000ea20008000a00 */
[----:B0-----:R-:W-:-:S06]  /*0040*/  VIADD R1, R1, 0xffffff50 ;  /* 0xffffff5001017836 */ /* 0x001fcc0000000000 */
[----:B------:R-:W0:Y:S08]  /*0050*/  LDC R9, c[0x0][0x380] ;  /* 0x0000e000ff097b82 */ /* 0x000e300000000800 */
[----:B------:R-:W3:Y:S08]  /*0060*/  LDC.64 R14, c[0x0][0x3f0] ;  /* 0x0000fc00ff0e7b82 */ /* 0x000ef00000000a00 */
[----:B------:R-:W4:Y:S08]  /*0070*/  LDC.64 R10, c[0x0][0x3f8] ;  /* 0x0000fe00ff0a7b82 */ /* 0x000f300000000a00 */
[----:B------:R-:W4:Y:S01]  /*0080*/  LDC.64 R28, c[0x0][0x400] ;  /* 0x00010000ff1c7b82 */ /* 0x000f220000000a00 */
[----:B-1----:R-:W-:Y:S01]  /*0090*/  IMAD.WIDE.U32 R2, R31, 0x4, R2 ;  /* 0x000000041f027825 */ /* 0x002fe200078e0002 */
[----:B------:R-:W1:Y:S01]  /*00a0*/  S2R R0, SR_TID.Y ;  /* 0x0000000000007919 */ /* 0x000e620000002200 */
[----:B------:R-:W1:Y:S03]  /*00b0*/  LDCU UR6, c[0x0][0x388] ;  /* 0x00007100ff0677ac */ /* 0x000e660008000800 */
[----:B--2---:R2:W3:Y:S01]  /*00c0*/  LDG.E R32, desc[UR12][R2.64] ;  /* 0x0000000c02207981 */ /* 0x0044e2000c1e1900 */
[C---:B0-----:R-:W-:Y:S01]  /*00d0*/  IMAD.WIDE R4, R9.reuse, 0x4, R2 ;  /* 0x0000000409047825 */ /* 0x041fe200078e0202 */
[----:B------:R-:W0:Y:S04]  /*00e0*/  LDC.64 R54, c[0x0][0x408] ;  /* 0x00010200ff367b82 */ /* 0x000e280000000a00 */
[----:B------:R-:W4:Y:S01]  /*00f0*/  LDG.E R33, desc[UR12][R4.64] ;  /* 0x0000000c04217981 */ /* 0x000f22000c1e1900 */
[C---:B------:R-:W-:Y:S01]  /*0100*/  IMAD.WIDE R6, R9.reuse, 0x4, R4 ;  /* 0x0000000409067825 */ /* 0x040fe200078e0204 */
[----:B--2---:R-:W0:Y:S02]  /*0110*/  S2R R3, SR_CTAID.Y ;  /* 0x0000000000037919 */ /* 0x004e240000002600 */
[----:B------:R-:W2:Y:S01]  /*0120*/  LDC.64 R52, c[0x0][0x410] ;  /* 0x00010400ff347b82 */ /* 0x000ea20000000a00 */
[----:B------:R-:W-:Y:S01]  /*0130*/  IMAD.WIDE R8, R9, 0x4, R6 ;  /* 0x0000000409087825 */ /* 0x000fe200078e0206 */
[----:B------:R-:W2:Y:S04]  /*0140*/  LDG.E R34, desc[UR12][R6.64] ;  /* 0x0000000c06227981 */ /* 0x000ea8000c1e1900 */
[----:B------:R1:W2:Y:S02]  /*0150*/  LDG.E R35, desc[UR12][R8.64] ;  /* 0x0000000c08237981 */ /* 0x0002a4000c1e1900 */
[----:B------:R-:W0:Y:S01]  /*0160*/  LDC.64 R50, c[0x0][0x418] ;  /* 0x00010600ff327b82 */ /* 0x000e220000000a00 */
[----:B------:R-:W0:Y:S07]  /*0170*/  S2R R84, SR_TID.X ;  /* 0x0000000000547919 */ /* 0x000e2e0000002100 */
[----:B------:R-:W0:Y:S08]  /*0180*/  LDC R2, c[0x0][0x38c] ;  /* 0x0000e300ff027b82 */ /* 0x000e300000000800 */
[----:B------:R-:W0:Y:S08]  /*0190*/  S2UR UR5, SR_CgaCtaId ;  /* 0x00000000000579c3 */ /* 0x000e300000008800 */
[----:B------:R-:W0:Y:S08]  /*01a0*/  LDC.64 R48, c[0x0][0x398] ;  /* 0x0000e600ff307b82 */ /* 0x000e300000000a00 */
[----:B------:R-:W0:Y:S01]  /*01b0*/  LDC.64 R46, c[0x0][0x3a0] ;  /* 0x0000e800ff2e7b82 */ /* 0x000e220000000a00 */
[----:B---3--:R-:W-:-:S04]  /*01c0*/  IMAD.WIDE R24, R32, 0x8, R14 ;  /* 0x0000000820187825 */ /* 0x008fc800078e020e */
[----:B----4-:R-:W-:Y:S02]  /*01d0*/  IMAD.WIDE R20, R32, 0x8, R10 ;  /* 0x0000000820147825 */ /* 0x010fe400078e020a */
[----:B------:R-:W3:Y:S02]  /*01e0*/  LDG.E.64 R24, desc[UR12][R24.64+-0x8] ;  /* 0xfffff80c18187981 */ /* 0x000ee4000c1e1b00 */
[C---:B------:R-:W-:Y:S02]  /*01f0*/  IMAD.WIDE R26, R33.reuse, 0x8, R14 ;  /* 0x00000008211a7825 */ /* 0x040fe400078e020e */
[----:B------:R-:W4:Y:S02]  /*0200*/  LDG.E.64 R20, desc[UR12][R20.64+-0x8] ;  /* 0xfffff80c14147981 */ /* 0x000f24000c1e1b00 */
[----:B------:R-:W-:Y:S02]  /*0210*/  IMAD.WIDE R22, R33, 0x8, R10 ;  /* 0x0000000821167825 */ /* 0x000fe400078e020a */
[----:B------:R-:W3:Y:S02]  /*0220*/  LDG.E.64 R26, desc[UR12][R26.64+-0x8] ;  /* 0xfffff80c1a1a7981 */ /* 0x000ee4000c1e1b00 */
[----:B--2---:R-:W-:-:S02]  /*0230*/  IMAD.WIDE R12, R34, 0x8, R14 ;  /* 0x00000008220c7825 */ /* 0x004fc400078e020e */
[----:B------:R-:W4:Y:S02]  /*0240*/  LDG.E.64 R22, desc[UR12][R22.64+-0x8] ;  /* 0xfffff80c16167981 */ /* 0x000f24000c1e1b00 */
[----:B-1----:R-:W-:Y:S02]  /*0250*/  IMAD.WIDE R8, R34, 0x8, R10 ;  /* 0x0000000822087825 */ /* 0x002fe400078e020a */
[----:B------:R-:W2:Y:S02]  /*0260*/  LDG.E.64 R12, desc[UR12][R12.64+-0x8] ;  /* 0xfffff80c0c0c7981 */ /* 0x000ea4000c1e1b00 */
[--C-:B------:R-:W-:Y:S02]  /*0270*/  IMAD.WIDE R16, R32, 0x8, R28.reuse ;  /* 0x0000000820107825 */ /* 0x100fe400078e021c */
[----:B------:R-:W2:Y:S02]  /*0280*/  LDG.E.64 R8, desc[UR12][R8.64+-0x8] ;  /* 0xfffff80c08087981 */ /* 0x000ea4000c1e1b00 */
[----:B------:R-:W-:-:S02]  /*0290*/  IMAD.WIDE R18, R33, 0x8, R28 ;  /* 0x0000000821127825 */ /* 0x000fc400078e021c */
[----:B------:R-:W2:Y:S02]  /*02a0*/  LDG.E.64 R16, desc[UR12][R16.64+-0x8] ;  /* 0xfffff80c10107981 */ /* 0x000ea4000c1e1b00 */
[----:B------:R-:W-:Y:S02]  /*02b0*/  IMAD.WIDE R4, R34, 0x8, R28 ;  /* 0x0000000822047825 */ /* 0x000fe400078e021c */
[----:B------:R-:W2:Y:S02]  /*02c0*/  LDG.E.64 R18, desc[UR12][R18.64+-0x8] ;  /* 0xfffff80c12127981 */ /* 0x000ea4000c1e1b00 */
[C---:B------:R-:W-:Y:S02]  /*02d0*/  IMAD.WIDE R14, R35.reuse, 0x8, R14 ;  /* 0x00000008230e7825 */ /* 0x040fe400078e020e */
[----:B------:R-:W2:Y:S02]  /*02e0*/  LDG.E.64 R4, desc[UR12][R4.64+-0x8] ;  /* 0xfffff80c04047981 */ /* 0x000ea4000c1e1b00 */
[----:B------:R-:W-:-:S02]  /*02f0*/  IMAD.WIDE R10, R35, 0x8, R10 ;  /* 0x00000008230a7825 */ /* 0x000fc400078e020a */
[----:B------:R-:W2:Y:S02]  /*0300*/  LDG.E.64 R14, desc[UR12][R14.64+-0x8] ;  /* 0xfffff80c0e0e7981 */ /* 0x000ea4000c1e1b00 */
[----:B------:R-:W-:Y:S02]  /*0310*/  IMAD.WIDE R6, R35, 0x8, R28 ;  /* 0x0000000823067825 */ /* 0x000fe400078e021c */
[----:B------:R-:W2:Y:S04]  /*0320*/  LDG.E.64 R10, desc[UR12][R10.64+-0x8] ;  /* 0xfffff80c0a0a7981 */ /* 0x000ea8000c1e1b00 */
[----:B------:R-:W2:Y:S01]  /*0330*/  LDG.E.64 R6, desc[UR12][R6.64+-0x8] ;  /* 0xfffff80c06067981 */ /* 0x000ea2000c1e1b00 */
[----:B0-----:R-:W-:-:S04]  /*0340*/  IMAD.WIDE.U32 R54, R3, 0x8, R54 ;  /* 0x0000000803367825 */ /* 0x001fc800078e0036 */
[----:B------:R-:W-:-:S04]  /*0350*/  IMAD.WIDE.U32 R52, R3, 0x8, R52 ;  /* 0x0000000803347825 */ /* 0x000fc800078e0034 */
[C---:B------:R-:W-:Y:S01]  /*0360*/  IMAD.WIDE.U32 R50, R3.reuse, 0x8, R50 ;  /* 0x0000000803327825 */ /* 0x040fe200078e0032 */
[----:B------:R-:W-:Y:S01]  /*0370*/  ISETP.GE.AND P0, PT, R2, 0x1, PT ;  /* 0x000000010200780c */ /* 0x000fe20003f06270 */
[----:B------:R-:W-:Y:S01]  /*0380*/  UMOV UR4, 0x400 ;  /* 0x0000040000047882 */ /* 0x000fe20000000000 */
[----:B------:R-:W5:Y:S01]  /*0390*/  LDG.E.64 R54, desc[UR12][R54.64] ;  /* 0x0000000c36367981 */ /* 0x000f62000c1e1b00 */
[----:B------:R-:W-:Y:S02]  /*03a0*/  IMAD R3, R3, 0x3, R0 ;  /* 0x0000000303037824 */ /* 0x000fe400078e0200 */
[----:B------:R-:W-:Y:S01]  /*03b0*/  IMAD R0, R31, 0x3, R84 ;  /* 0x000000031f007824 */ /* 0x000fe200078e0254 */
[----:B------:R-:W-:Y:S01]  /*03c0*/  ULEA UR4, UR5, UR4, 0x18 ;  /* 0x0000000405047291 */ /* 0x000fe2000f8ec0ff */
[----:B------:R-:W5:Y:S02]  /*03d0*/  LDG.E.64 R52, desc[UR12][R52.64] ;  /* 0x0000000c34347981 */ /* 0x000f64000c1e1b00 */
[----:B------:R-:W-:-:S02]  /*03e0*/  IMAD R3, R0, UR6, R3 ;  /* 0x0000000600037c24 */ /* 0x000fc4000f8e0203 */
[----:B------:R-:W5:Y:S02]  /*03f0*/  LDG.E.64 R50, desc[UR12][R50.64] ;  /* 0x0000000c32327981 */ /* 0x000f64000c1e1b00 */
[----:B------:R-:W-:-:S04]  /*0400*/  IMAD.WIDE R48, R3, 0x10, R48 ;  /* 0x0000001003307825 */ /* 0x000fc800078e0230 */
[----:B------:R-:W-:Y:S01]  /*0410*/  IMAD.WIDE R46, R3, 0x10, R46 ;  /* 0x00000010032e7825 */ /* 0x000fe200078e022e */
[----:B------:R0:W-:Y:S01]  /*0420*/  STG.E.128 desc[UR12][R48.64], RZ ;  /* 0x000000ff30007986 */ /* 0x0001e2000c101d0c */
[----:B------:R-:W-:-:S03]  /*0430*/  R2UR UR18, R1 ;  /* 0x00000000011272ca */ /* 0x000fc600000e0000 */
[----:B------:R0:W-:Y:S04]  /*0440*/  STS.128 [UR4+0x90], R32 ;  /* 0x00009020ff007988 */ /* 0x0001e80008000c04 */
[----:B------:R0:W-:Y:S04]  /*0450*/  STG.E.128 desc[UR12][R46.64], RZ ;  /* 0x000000ff2e007986 */ /* 0x0001e8000c101d0c */
[----:B---3--:R0:W-:Y:S04]  /*0460*/  STL.128 [R1], R24 ;  /* 0x0000001801007387 */ /* 0x0081e80000100c00 */
[----:B----4-:R0:W-:Y:S04]  /*0470*/  STL.128 [R1+0x20], R20 ;  /* 0x0000201401007387 */ /* 0x0101e80000100c00 */
[----:B--2---:R0:W-:Y:S04]  /*0480*/  STL.128 [R1+0x40], R16 ;  /* 0x0000401001007387 */ /* 0x0041e80000100c00 */
[----:B------:R0:W-:Y:S04]  /*0490*/  STL.128 [R1+0x10], R12 ;  /* 0x0000100c01007387 */ /* 0x0001e80000100c00 */
[----:B------:R0:W-:Y:S04]  /*04a0*/  STL.128 [R1+0x30], R8 ;  /* 0x0000300801007387 */ /* 0x0001e80000100c00 */
[----:B------:R0:W-:Y:S01]  /*04b0*/  STL.128 [R1+0x50], R4 ;  /* 0x0000500401007387 */ /* 0x0001e20000100c00 */
[----:B------:R-:W-:Y:S05]  /*04c0*/  @!P0 EXIT ;  /* 0x000000000000894d */ /* 0x000fea0003800000 */
[----:B------:R-:W1:Y:S01]  /*04d0*/  LDCU.128 UR4, c[0x0][0x3b0] ;  /* 0x00007600ff0477ac */ /* 0x000e620008000c00 */
[----:B------:R-:W-:Y:S02]  /*04e0*/  IMAD.MOV.U32 R28, RZ, RZ, 0x54524550 ;  /* 0x54524550ff1c7424 */ /* 0x000fe400078e00ff */
[----:B------:R-:W-:Y:S02]  /*04f0*/  IMAD.MOV.U32 R29, RZ, RZ, 0x402921fb ;  /* 0x402921fbff1d7424 */ /* 0x000fe400078e00ff */
[----:B------:R-:W-:-:S04]  /*0500*/  IMAD R84, R84, 0x20, R1 ;  /* 0x0000002054547824 */ /* 0x000fc800078e0201 */
[C---:B-1----:R-:W-:Y:S02]  /*0510*/  DMUL R2, R28.reuse, UR4 ;  /* 0x000000041c027c28 */ /* 0x042fe40008000000 */
[----:B------:R-:W-:-:S08]  /*0520*/  DMUL R28, R28, UR6 ;  /* 0x000000061c1c7c28 */ /* 0x000fd00008000000 */
[----:B------:R-:W-:-:S06]  /*0530*/  DADD R30, |R2|, |R28| ;  /* 0x00000000021e7229 */ /* 0x000fcc000000061c */
[----:B0-----:R-:W0:Y:S04]  /*0540*/  MUFU.RCP64H R33, R31 ;  /* 0x0000001f00217308 */ /* 0x001e280000001800 */
[----:B------:R-:W-:-:S05]  /*0550*/  VIADD R32, R31, 0x300402 ;  /* 0x003004021f207836 */ /* 0x000fca0000000000 */
[----:B------:R-:W-:Y:S01]  /*0560*/  FSETP.GEU.AND P0, PT, |R32|, 5.8789094863358348022e-39, PT ;  /* 0x004004022000780b */ /* 0x000fe20003f0e200 */
[----:B0-----:R-:W-:-:S08]  /*0570*/  DFMA R34, -R30, R32, 1 ;  /* 0x3ff000001e22742b */ /* 0x001fd00000000120 */
[----:B------:R-:W-:-:S08]  /*0580*/  DFMA R34, R34, R34, R34 ;  /* 0x000000222222722b */ /* 0x000fd00000000022 */
[----:B------:R-:W-:-:S08]  /*0590*/  DFMA R34, R32, R34, R32 ;  /* 0x000000222022722b */ /* 0x000fd00000000020 */
[----:B------:R-:W-:-:S08]  /*05a0*/  DFMA R36, -R30, R34, 1 ;  /* 0x3ff000001e24742b */ /* 0x000fd00000000122 */
[----:B------:R-:W-:Y:S01]  /*05b0*/  DFMA R34, R34, R36, R34 ;  /* 0x000000242222722b */ /* 0x000fe20000000022 */
[----:B------:R-:W-:Y:S10]  /*05c0*/  @P0 BRA `(.L_x_0) ;  /* 0x0000000000200947 */ /* 0x000ff40003800000 */
[----:B------:R-:W-:Y:S01]  /*05d0*/  LOP3.LUT R0, R31, 0x7fffffff, RZ, 0xc0, !PT ;  /* 0x7fffffff1f007812 */ /* 0x000fe200078ec0ff */
[----:B------:R-:W-:Y:S02]  /*05e0*/  IMAD.MOV.U32 R32, RZ, RZ, R30 ;  /* 0x000000ffff207224 */ /* 0x000fe400078e001e */
[----:B------:R-:W-:Y:S02]  /*05f0*/  IMAD.MOV.U32 R33, RZ, RZ, R31 ;  /* 0x000000ffff217224 */ /* 0x000fe400078e001f */
[----:B------:R-:W-:Y:S01]  /*0600*/  VIADD R43, R0, 0xfff00000 ;  /* 0xfff00000002b7836 */ /* 0x000fe20000000000 */
[----:B------:R-:W-:-:S07]  /*0610*/  MOV R0, 0x630 ;  /* 0x0000063000007802 */ /* 0x000fce0000000f00 */
[----:B-----5:R-:W-:Y:S05]  /*0620*/  CALL.REL.NOINC `($__internal_0_$__cuda_sm20_dblrcp_rn_slowpath_v3) ;  /* 0x0000009400dc7944 */ /* 0x020fea0003c00000 */
[----:B------:R-:W-:Y:S01]  /*0630*/  IMAD.MOV.U32 R34, RZ, RZ, R120 ;  /* 0x000000ffff227224 */ /* 0x000fe200078e0078 */
[----:B------:R-:W-:-:S07]  /*0640*/  MOV R35, R121 ;  /* 0x0000007900237202 */ /* 0x000fce0000000f00 */
.L_x_0:
[-C--:B------:R-:W-:Y:S02]  /*0650*/  DMUL R56, R28, R34.reuse ;  /* 0x000000221c387228 */ /* 0x080fe40000000000 */
[-C--:B------:R-:W-:Y:S02]  /*0660*/  DMUL R44, R2, R34.reuse ;  /* 0x00000022022c7228 */ /* 0x080fe40000000000 */
[----:B------:R-:W-:-:S04]  /*0670*/  DMUL R40, RZ, R34 ;  /* 0x00000022ff287228 */ /* 0x000fc80000000000 */
[----:B------:R-:W-:-:S08]  /*0680*/  DMUL R2, R56, R56 ;  /* 0x0000003838027228 */ /* 0x000fd00000000000 */
[----:B------:R-:W-:-:S06]  /*0690*/  DFMA R32, R44, R44, R2 ;  /* 0x0000002c2c20722b */ /* 0x000fcc0000000002 */
[----:B------:R-:W0:Y:S04]  /*06a0*/  MUFU.RCP64H R3, R33 ;  /* 0x0000002100037308 */ /* 0x000e280000001800 */
        /* <DEDUP_REMOVED lines=8> */
[----:B------:R-:W-:-:S05]  /*0730*/  LOP3.LUT R0, R33, 0x7fffffff, RZ, 0xc0, !PT ;  /* 0x7fffffff21007812 */ /* 0x000fca00078ec0ff */
[----:B------:R-:W-:Y:S01]  /*0740*/  VIADD R43, R0, 0xfff00000 ;  /* 0xfff00000002b7836 */ /* 0x000fe20000000000 */
[----:B------:R-:W-:-:S07]  /*0750*/  MOV R0, 0x770 ;  /* 0x0000077000007802 */ /* 0x000fce0000000f00 */
[----:B-----5:R-:W-:Y:S05]  /*0760*/  CALL.REL.NOINC `($__internal_0_$__cuda_sm20_dblrcp_rn_slowpath_v3) ;  /* 0x00000094008c7944 */ /* 0x020fea0003c00000 */
[----:B------:R-:W-:Y:S02]  /*0770*/  IMAD.MOV.U32 R28, RZ, RZ, R120 ;  /* 0x000000ffff1c7224 */ /* 0x000fe400078e0078 */
[----:B------:R-:W-:-:S07]  /*0780*/  IMAD.MOV.U32 R29, RZ, RZ, R121 ;  /* 0x000000ffff1d7224 */ /* 0x000fce00078e0079 */
.L_x_1:
[----:B------:R-:W0:Y:S01]  /*0790*/  LDC.64 R32, c[0x0][0x3c0] ;  /* 0x0000f000ff207b82 */ /* 0x000e220000000a00 */
[----:B------:R-:W-:-:S07]  /*07a0*/  DMUL R30, R56, R34 ;  /* 0x00000022381e7228 */ /* 0x000fce0000000000 */
[----:B------:R-:W0:Y:S01]  /*07b0*/  LDC.64 R2, c[0x0][0x3c8] ;  /* 0x0000f200ff027b82 */ /* 0x000e220000000a00 */
[----:B------:R-:W-:-:S08]  /*07c0*/  DFMA R30, R40, R44, -R30 ;  /* 0x0000002c281e722b */ /* 0x000fd0000000081e */
[----:B------:R-:W-:Y:S02]  /*07d0*/  DMUL R80, R30, R28 ;  /* 0x0000001c1e507228 */ /* 0x000fe40000000000 */
[----:B0-----:R-:W-:-:S06]  /*07e0*/  DADD R32, |R32|, |R2| ;  /* 0x0000000020207229 */ /* 0x001fcc0000000602 */
[----:B------:R-:W0:Y:S04]  /*07f0*/  MUFU.RCP64H R37, R33 ;  /* 0x0000002100257308 */ /* 0x000e280000001800 */
[----:B------:R-:W-:-:S05]  /*0800*/  VIADD R36, R33, 0x300402 ;  /* 0x0030040221247836 */ /* 0x000fca0000000000 */
[----:B------:R-:W-:Y:S01]  /*0810*/  FSETP.GEU.AND P0, PT, |R36|, 5.8789094863358348022e-39, PT ;  /* 0x004004022400780b */ /* 0x000fe20003f0e200 */
[----:B0-----:R-:W-:-:S08]  /*0820*/  DFMA R2, -R32, R36, 1 ;  /* 0x3ff000002002742b */ /* 0x001fd00000000124 */
[----:B------:R-:W-:Y:S02]  /*0830*/  DFMA R38, R2, R2, R2 ;  /* 0x000000020226722b */ /* 0x000fe40000000002 */
[----:B------:R-:W-:-:S06]  /*0840*/  DMUL R2, R40, R56 ;  /* 0x0000003828027228 */ /* 0x000fcc0000000000 */
[----:B------:R-:W-:Y:S02]  /*0850*/  DFMA R38, R36, R38, R36 ;  /* 0x000000262426722b */ /* 0x000fe40000000024 */
[----:B------:R-:W-:-:S06]  /*0860*/  DFMA R2, R44, R34, R2 ;  /* 0x000000222c02722b */ /* 0x000fcc0000000002 */
[----:B------:R-:W-:Y:S02]  /*0870*/  DFMA R34, -R32, R38, 1 ;  /* 0x3ff000002022742b */ /* 0x000fe40000000126 */
[----:B------:R-:W-:-:S06]  /*0880*/  DMUL R82, R2, R28 ;  /* 0x0000001c02527228 */ /* 0x000fcc0000000000 */
        /* <DEDUP_REMOVED lines=8> */
.L_x_2:
[----:B------:R-:W0:Y:S02]  /*0910*/  LDCU.128 UR4, c[0x0][0x3c0] ;  /* 0x00007800ff0477ac */ /* 0x000e240008000c00 */
[C---:B0-----:R-:W-:Y:S02]  /*0920*/  DMUL R62, R34.reuse, UR6 ;  /* 0x00000006223e7c28 */ /* 0x041fe40008000000 */
[----:B------:R-:W-:Y:S01]  /*0930*/  DMUL R60, R34, UR4 ;  /* 0x00000004223c7c28 */ /* 0x000fe20008000000 */
[----:B------:R-:W0:Y:S05]  /*0940*/  LDCU.128 UR4, c[0x0][0x3d0] ;  /* 0x00007a00ff0477ac */ /* 0x000e2a0008000c00 */
[----:B------:R-:W-:-:S08]  /*0950*/  DMUL R2, R62, R62 ;  /* 0x0000003e3e027228 */ /* 0x000fd00000000000 */
[----:B------:R-:W-:Y:S02]  /*0960*/  DFMA R32, R60, R60, R2 ;  /* 0x0000003c3c20722b */ /* 0x000fe40000000002 */
[----:B0-----:R-:W-:-:S04]  /*0970*/  DMUL R40, R34, UR4 ;  /* 0x0000000422287c28 */ /* 0x001fc80008000000 */
[----:B------:R-:W0:Y:S01]  /*0980*/  MUFU.RCP64H R3, R33 ;  /* 0x0000002100037308 */ /* 0x000e220000001800 */
[----:B------:R-:W-:-:S03]  /*0990*/  DMUL R44, R34, UR6 ;  /* 0x00000006222c7c28 */ /* 0x000fc60008000000 */
        /* <DEDUP_REMOVED lines=8> */
[----:B------:R-:W-:-:S04]  /*0a20*/  LOP3.LUT R0, R33, 0x7fffffff, RZ, 0xc0, !PT ;  /* 0x7fffffff21007812 */ /* 0x000fc800078ec0ff */
[----:B------:R-:W-:Y:S02]  /*0a30*/  IADD3 R43, PT, PT, R0, -0x100000, RZ ;  /* 0xfff00000002b7810 */ /* 0x000fe40007ffe0ff */
[----:B------:R-:W-:-:S07]  /*0a40*/  MOV R0, 0xa60 ;  /* 0x00000a6000007802 */ /* 0x000fce0000000f00 */
[----:B-----5:R-:W-:Y:S05]  /*0a50*/  CALL.REL.NOINC `($__internal_0_$__cuda_sm20_dblrcp_rn_slowpath_v3) ;  /* 0x0000009000d07944 */ /* 0x020fea0003c00000 */
[----:B------:R-:W-:Y:S02]  /*0a60*/  IMAD.MOV.U32 R28, RZ, RZ, R120 ;  /* 0x000000ffff1c7224 */ /* 0x000fe400078e0078 */
[----:B------:R-:W-:-:S07]  /*0a70*/  IMAD.MOV.U32 R29, RZ, RZ, R121 ;  /* 0x000000ffff1d7224 */ /* 0x000fce00078e0079 */
.L_x_3:
[----:B------:R-:W0:Y:S01]  /*0a80*/  LDC.64 R36, c[0x0][0x3d0] ;  /* 0x0000f400ff247b82 */ /* 0x000e220000000a00 */
[----:B------:R-:W-:-:S07]  /*0a90*/  DMUL R30, R40, R62 ;  /* 0x0000003e281e7228 */ /* 0x000fce0000000000 */
[----:B------:R-:W0:Y:S01]  /*0aa0*/  LDC.64 R2, c[0x0][0x3d8] ;  /* 0x0000f600ff027b82 */ /* 0x000e220000000a00 */
[----:B------:R-:W-:-:S08]  /*0ab0*/  DFMA R30, R44, R60, -R30 ;  /* 0x0000003c2c1e722b */ /* 0x000fd0000000081e */
[----:B------:R-:W-:Y:S02]  /*0ac0*/  DMUL R30, R30, R28 ;  /* 0x0000001c1e1e7228 */ /* 0x000fe40000000000 */
[----:B0-----:R-:W-:Y:S02]  /*0ad0*/  DADD R36, |R36|, |R2| ;  /* 0x0000000024247229 */ /* 0x001fe40000000602 */
[----:B------:R-:W-:-:S04]  /*0ae0*/  DMUL R2, R44, R62 ;  /* 0x0000003e2c027228 */ /* 0x000fc80000000000 */
[----:B------:R-:W0:Y:S04]  /*0af0*/  MUFU.RCP64H R39, R37 ;  /* 0x0000002500277308 */ /* 0x000e280000001800 */
[----:B------:R-:W-:Y:S01]  /*0b00*/  VIADD R38, R37, 0x300402 ;  /* 0x0030040225267836 */ /* 0x000fe20000000000 */
[----:B------:R-:W-:-:S04]  /*0b10*/  DFMA R2, R40, R60, R2 ;  /* 0x0000003c2802722b */ /* 0x000fc80000000002 */
[----:B------:R-:W-:-:S04]  /*0b20*/  FSETP.GEU.AND P0, PT, |R38|, 5.8789094863358348022e-39, PT ;  /* 0x004004022600780b */ /* 0x000fc80003f0e200 */
[----:B------:R-:W-:Y:S02]  /*0b30*/  DMUL R2, R2, R28 ;  /* 0x0000001c02027228 */ /* 0x000fe40000000000 */
[----:B0-----:R-:W-:-:S06]  /*0b40*/  DFMA R32, -R36, R38, 1 ;  /* 0x3ff000002420742b */ /* 0x001fcc0000000126 */
[----:B------:R-:W-:Y:S02]  /*0b50*/  DMUL R78, R2, R30 ;  /* 0x0000001e024e7228 */ /* 0x000fe40000000000 */
[----:B------:R-:W-:-:S06]  /*0b60*/  DFMA R32, R32, R32, R32 ;  /* 0x000000202020722b */ /* 0x000fcc0000000020 */
[----:B------:R-:W-:Y:S02]  /*0b70*/  DFMA R78, R2, R30, R78 ;  /* 0x0000001e024e722b */ /* 0x000fe4000000004e */
[----:B------:R-:W-:Y:S02]  /*0b80*/  DFMA R40, R38, R32, R38 ;  /* 0x000000202628722b */ /* 0x000fe40000000026 */
[----:B------:R-:W-:-:S06]  /*0b90*/  DMUL R32, R30, R30 ;  /* 0x0000001e1e207228 */ /* 0x000fcc0000000000 */
[----:B------:R-:W-:Y:S02]  /*0ba0*/  DFMA R42, -R36, R40, 1 ;  /* 0x3ff00000242a742b */ /* 0x000fe40000000128 */
[----:B------:R-:W-:-:S06]  /*0bb0*/  DFMA R68, R2, R2, -R32 ;  /* 0x000000020244722b */ /* 0x000fcc0000000820 */
        /* <DEDUP_REMOVED lines=8> */
[----:B------:R-:W-:Y:S02]  /*0c40*/  IMAD.MOV.U32 R40, RZ, RZ, R120 ;  /* 0x000000ffff287224 */ /* 0x000fe400078e0078 */
[----:B------:R-:W-:-:S07]  /*0c50*/  IMAD.MOV.U32 R41, RZ, RZ, R121 ;  /* 0x000000ffff297224 */ /* 0x000fce00078e0079 */
.L_x_4:
        /* <DEDUP_REMOVED lines=18> */
[----:B------:R-:W-:Y:S01]  /*0d80*/  IMAD.MOV.U32 R33, RZ, RZ, R39 ;  /* 0x000000ffff217224 */ /* 0x000fe200078e0027 */
[----:B------:R-:W-:-:S03]  /*0d90*/  MOV R32, R38 ;  /* 0x0000002600207202 */ /* 0x000fc60000000f00 */
[----:B------:R-:W-:Y:S01]  /*0da0*/  VIADD R43, R0, 0xfff00000 ;  /* 0xfff00000002b7836 */ /* 0x000fe20000000000 */
[----:B------:R-:W-:-:S07]  /*0db0*/  MOV R0, 0xdd0 ;  /* 0x00000dd000007802 */ /* 0x000fce0000000f00 */
[----:B-----5:R-:W-:Y:S05]  /*0dc0*/  CALL.REL.NOINC `($__internal_0_$__cuda_sm20_dblrcp_rn_slowpath_v3) ;  /* 0x0000008c00f47944 */ /* 0x020fea0003c00000 */
[----:B------:R-:W-:Y:S02]  /*0dd0*/  IMAD.MOV.U32 R30, RZ, RZ, R120 ;  /* 0x000000ffff1e7224 */ /* 0x000fe400078e0078 */
[----:B------:R-:W-:-:S07]  /*0de0*/  IMAD.MOV.U32 R31, RZ, RZ, R121 ;  /* 0x000000ffff1f7224 */ /* 0x000fce00078e0079 */
.L_x_5:
[----:B------:R-:W0:Y:S01]  /*0df0*/  LDCU.64 UR4, c[0x0][0x440] ;  /* 0x00008800ff0477ac */ /* 0x000e220008000a00 */
[-C--:B------:R-:W-:Y:S02]  /*0e00*/  DMUL R32, R36, R58.reuse ;  /* 0x0000003a24207228 */ /* 0x080fe40000000000 */
[C---:B------:R-:W-:Y:S02]  /*0e10*/  DMUL R2, R44.reuse, R58 ;  /* 0x0000003a2c027228 */ /* 0x040fe40000000000 */
[----:B------:R-:W-:Y:S02]  /*0e20*/  DMUL R38, RZ, -R40 ;  /* 0x80000028ff267228 */ /* 0x000fe40000000000 */
[----:B------:R-:W-:Y:S02]  /*0e30*/  DMUL R56, RZ, -R34 ;  /* 0x80000022ff387228 */ /* 0x000fe40000000000 */
[-C--:B------:R-:W-:Y:S02]  /*0e40*/  DFMA R32, R44, R64.reuse, -R32 ;  /* 0x000000402c20722b */ /* 0x080fe40000000820 */
[----:B------:R-:W-:-:S02]  /*0e50*/  DFMA R2, R36, R64, R2 ;  /* 0x000000402402722b */ /* 0x000fc40000000002 */
[----:B------:R-:W-:Y:S02]  /*0e60*/  DMUL R44, R58, R38 ;  /* 0x000000263a2c7228 */ /* 0x000fe40000000000 */
[----:B------:R-:W-:Y:S02]  /*0e70*/  DADD R68, R68, -2 ;  /* 0xc000000044447429 */ /* 0x000fe40000000000 */
[-C--:B------:R-:W-:Y:S02]  /*0e80*/  DMUL R32, R32, R30.reuse ;  /* 0x0000001e20207228 */ /* 0x080fe40000000000 */
[----:B0-----:R-:W-:Y:S02]  /*0e90*/  DMUL R40, R40, -UR4 ;  /* 0x8000000428287c28 */ /* 0x001fe40008000000 */
[----:B------:R-:W-:-:S06]  /*0ea0*/  DMUL R2, R2, R30 ;  /* 0x0000001e02027228 */ /* 0x000fcc0000000000 */
[----:B------:R-:W-:Y:S02]  /*0eb0*/  DMUL R42, R58, R40 ;  /* 0x000000283a2a7228 */ /* 0x000fe40000000000 */
[----:B------:R-:W-:Y:S01]  /*0ec0*/  DMUL R58, R34, -UR4 ;  /* 0x80000004223a7c28 */ /* 0x000fe20008000000 */
[----:B------:R-:W-:Y:S01]  /*0ed0*/  UMOV UR4, URZ ;  /* 0x000000ff00047c82 */ /* 0x000fe20008000000 */
[-C--:B------:R-:W-:Y:S02]  /*0ee0*/  DMUL R34, R32, R32.reuse ;  /* 0x0000002020227228 */ /* 0x080fe40000000000 */
[----:B------:R-:W-:Y:S02]  /*0ef0*/  DMUL R36, R2, R32 ;  /* 0x0000002002247228 */ /* 0x000fe40000000000 */
[C---:B------:R-:W-:Y:S02]  /*0f00*/  DFMA R44, R64.reuse, R40, -R44 ;  /* 0x00000028402c722b */ /* 0x040fe4000000082c */
[----:B------:R-:W-:-:S02]  /*0f10*/  DFMA R42, R64, R38, R42 ;  /* 0x00000026402a722b */ /* 0x000fc4000000002a */
[C---:B------:R-:W-:Y:S02]  /*0f20*/  DFMA R34, R2.reuse, R2, -R34 ;  /* 0x000000020222722b */ /* 0x040fe40000000822 */
[----:B------:R-:W-:Y:S02]  /*0f30*/  DFMA R36, R2, R32, R36 ;  /* 0x000000200224722b */ /* 0x000fe40000000024 */
[C---:B------:R-:W-:Y:S02]  /*0f40*/  DMUL R40, R62.reuse, R56 ;  /* 0x000000383e287228 */ /* 0x040fe40000000000 */
[----:B------:R-:W-:Y:S02]  /*0f50*/  DMUL R38, R62, R58 ;  /* 0x0000003a3e267228 */ /* 0x000fe40000000000 */
[-C--:B------:R-:W-:Y:S02]  /*0f60*/  DMUL R76, R44, R30.reuse ;  /* 0x0000001e2c4c7228 */ /* 0x080fe40000000000 */
[----:B------:R-:W-:Y:S01]  /*0f70*/  R2UR UR14, R34 ;  /* 0x00000000220e72ca */ /* 0x000fe200000e0000 */
[----:B------:R-:W-:Y:S01]  /*0f80*/  DMUL R74, R42, R30 ;  /* 0x0000001e2a4a7228 */ /* 0x000fe20000000000 */
[----:B------:R-:W-:Y:S01]  /*0f90*/  R2UR UR15, R35 ;  /* 0x00000000230f72ca */ /* 0x000fe200000e0000 */
[C---:B------:R-:W-:Y:S01]  /*0fa0*/  DFMA R40, R60.reuse, R58, -R40 ;  /* 0x0000003a3c28722b */ /* 0x040fe20000000828 */
[----:B------:R-:W-:Y:S01]  /*0fb0*/  R2UR UR16, R36 ;  /* 0x00000000241072ca */ /* 0x000fe200000e0000 */
[----:B------:R-:W-:Y:S01]  /*0fc0*/  DFMA R38, R60, R56, R38 ;  /* 0x000000383c26722b */ /* 0x000fe20000000026 */
[----:B------:R-:W-:-:S05]  /*0fd0*/  R2UR UR17, R37 ;  /* 0x00000000251172ca */ /* 0x000fca00000e0000 */
[-C--:B------:R-:W-:Y:S02]  /*0fe0*/  DMUL R72, R40, R28.reuse ;  /* 0x0000001c28487228 */ /* 0x080fe40000000000 */
[----:B------:R-:W-:-:S11]  /*0ff0*/  DMUL R70, R38, R28 ;  /* 0x0000001c26467228 */ /* 0x000fd60000000000 */
.L_x_77:
[----:B0-----:R-:W0:Y:S01]  /*1000*/  LDCU.128 UR8, c[0x0][0x420] ;  /* 0x00008400ff0877ac */ /* 0x001e220008000c00 */
[----:B------:R-:W-:Y:S01]  /*1010*/  UMOV UR5, 0x400 ;  /* 0x0000040000057882 */ /* 0x000fe20000000000 */
[----:B------:R-:W1:Y:S01]  /*1020*/  LDCU.64 UR20, c[0x0][0x428] ;  /* 0x00008500ff1477ac */ /* 0x000e620008000a00 */
[----:B------:R-:W2:Y:S01]  /*1030*/  LDCU.64 UR22, c[0x4][0xe8] ;  /* 0x01001d00ff1677ac */ /* 0x000ea20008000a00 */
[----:B0-----:R-:W-:-:S06]  /*1040*/  UIMAD.WIDE.U32 UR6, UR4, 0x8, UR8 ;  /* 0x00000008040678a5 */ /* 0x001fcc000f8e0008 */
[----:B------:R-:W-:Y:S02]  /*1050*/  IMAD.U32 R30, RZ, RZ, UR6 ;  /* 0x00000006ff1e7e24 */ /* 0x000fe4000f8e00ff */
[----:B------:R-:W-:-:S05]  /*1060*/  IMAD.U32 R31, RZ, RZ, UR7 ;  /* 0x00000007ff1f7e24 */ /* 0x000fca000f8e00ff */
[----:B------:R-:W3:Y:S01]  /*1070*/  LDG.E.64 R62, desc[UR12][R30.64] ;  /* 0x0000000c1e3e7981 */ /* 0x000ee2000c1e1b00 */
[----:B------:R-:W-:Y:S02]  /*1080*/  UIMAD.WIDE.U32 UR6, UR4, 0x8, UR10 ;  /* 0x00000008040678a5 */ /* 0x000fe4000f8e000a */
[----:B------:R-:W-:Y:S01]  /*1090*/  UIADD3 UR4, UPT, UPT, UR4, 0x1, URZ ;  /* 0x0000000104047890 */ /* 0x000fe2000fffe0ff */
[----:B------:R-:W0:Y:S03]  /*10a0*/  LDCU.64 UR10, c[0x0][0x420] ;  /* 0x00008400ff0a77ac */ /* 0x000e260008000a00 */
[----:B------:R-:W-:Y:S02]  /*10b0*/  IMAD.U32 R66, RZ, RZ, UR6 ;  /* 0x00000006ff427e24 */ /* 0x000fe4000f8e00ff */
[----:B------:R-:W-:-:S06]  /*10c0*/  IMAD.U32 R67, RZ, RZ, UR7 ;  /* 0x00000007ff437e24 */ /* 0x000fcc000f8e00ff */
[----:B-----5:R-:W5:Y:S01]  /*10d0*/  LDG.E.64 R66, desc[UR12][R66.64] ;  /* 0x0000000c42427981 */ /* 0x020f62000c1e1b00 */
[----:B------:R-:W4:Y:S02]  /*10e0*/  S2UR UR6, SR_CgaCtaId ;  /* 0x00000000000679c3 */ /* 0x000f240000008800 */
[----:B----4-:R-:W-:Y:S01]  /*10f0*/  ULEA UR5, UR6, UR5, 0x18 ;  /* 0x0000000506057291 */ /* 0x010fe2000f8ec0ff */
[----:B------:R-:W4:Y:S02]  /*1100*/  LDCU UR6, c[0x0][0x38c] ;  /* 0x00007180ff0677ac */ /* 0x000f240008000800 */
[----:B----4-:R-:W-:Y:S02]  /*1110*/  UIADD3 UR19, UPT, UPT, -UR6, URZ, URZ ;  /* 0x000000ff06137290 */ /* 0x010fe4000fffe1ff */
[----:B------:R-:W-:Y:S01]  /*1120*/  UISETP.NE.AND UP0, UPT, UR4, UR6, UPT ;  /* 0x000000060400728c */ /* 0x000fe2000bf05270 */
[C---:B---3--:R-:W-:Y:S02]  /*1130*/  DADD R64, -R62.reuse, 1 ;  /* 0x3ff000003e407429 */ /* 0x048fe40000000100 */
[----:B------:R-:W-:-:S06]  /*1140*/  DADD R62, R62, 1 ;  /* 0x3ff000003e3e7429 */ /* 0x000fcc0000000000 */
[C---:B------:R-:W-:Y:S02]  /*1150*/  DMUL R2, R64.reuse, -0.25 ;  /* 0xbfd0000040027828 */ /* 0x040fe40000000000 */
[----:B------:R-:W-:Y:S02]  /*1160*/  DMUL R28, R64, 0.25 ;  /* 0x3fd00000401c7828 */ /* 0x000fe40000000000 */
[C---:B------:R-:W-:Y:S02]  /*1170*/  DMUL R30, R62.reuse, 0.25 ;  /* 0x3fd000003e1e7828 */ /* 0x040fe40000000000 */
[----:B------:R-:W-:Y:S01]  /*1180*/  DMUL R32, R62, -0.25 ;  /* 0xbfd000003e207828 */ /* 0x000fe20000000000 */
[----:B------:R3:W-:Y:S04]  /*1190*/  STS.64 [UR5], R2 ;  /* 0x00000002ff007988 */ /* 0x0007e80008000a05 */
[----:B------:R3:W-:Y:S04]  /*11a0*/  STS.64 [UR5+0x10], R28 ;  /* 0x0000101cff007988 */ /* 0x0007e80008000a05 */
[----:B------:R3:W-:Y:S04]  /*11b0*/  STS.64 [UR5+0x20], R30 ;  /* 0x0000201eff007988 */ /* 0x0007e80008000a05 */
[----:B012---:R3:W-:Y:S02]  /*11c0*/  STS.64 [UR5+0x30], R32 ;  /* 0x00003020ff007988 */ /* 0x0077e40008000a05 */
.L_x_76:
[----:B---3--:R-:W-:Y:S01]  /*11d0*/  IMAD.U32 R32, RZ, RZ, UR10 ;  /* 0x0000000aff207e24 */ /* 0x008fe2000f8e00ff */
[----:B------:R-:W-:Y:S01]  /*11e0*/  MOV R33, UR11 ;  /* 0x0000000b00217c02 */ /* 0x000fe20008000f00 */
[----:B------:R-:W2:Y:S04]  /*11f0*/  LDL.128 R56, [R84] ;  /* 0x0000000054387983 */ /* 0x000ea80000100c00 */
[----:B------:R-:W3:Y:S04]  /*1200*/  LDG.E.64 R2, desc[UR12][R32.64] ;  /* 0x0000000c20027981 */ /* 0x000ee8000c1e1b00 */
[----:B0-----:R-:W4:Y:S01]  /*1210*/  LDL.128 R88, [R84+0x10] ;  /* 0x0000100054587983 */ /* 0x001f220000100c00 */
[----:B------:R-:W0:Y:S01]  /*1220*/  S2UR UR6, SR_CgaCtaId ;  /* 0x00000000000679c3 */ /* 0x000e220000008800 */
[----:B------:R-:W-:Y:S01]  /*1230*/  UMOV UR5, 0x400 ;  /* 0x0000040000057882 */ /* 0x000fe20000000000 */
[----:B------:R-:W1:Y:S01]  /*1240*/  S2R R85, SR_TID.Y ;  /* 0x0000000000557919 */ /* 0x000e620000002200 */
[----:B------:R-:W-:-:S02]  /*1250*/  IMAD.U32 R60, RZ, RZ, UR20 ;  /* 0x00000014ff3c7e24 */ /* 0x000fc4000f8e00ff */
[----:B------:R-:W-:-:S06]  /*1260*/  IMAD.U32 R61, RZ, RZ, UR21 ;  /* 0x00000015ff3d7e24 */ /* 0x000fcc000f8e00ff */
[----:B-----5:R-:W5:Y:S01]  /*1270*/  LDG.E.64 R60, desc[UR12][R60.64] ;  /* 0x0000000c3c3c7981 */ /* 0x020f62000c1e1b00 */
[----:B0-----:R-:W-:-:S06]  /*1280*/  ULEA UR7, UR6, UR5, 0x18 ;  /* 0x0000000506077291 */ /* 0x001fcc000f8ec0ff */
[----:B-1----:R-:W-:Y:S01]  /*1290*/  LEA R0, R85, UR7, 0x3 ;  /* 0x0000000755007c11 */ /* 0x002fe2000f8e18ff */
[----:B------:R-:W-:-:S04]  /*12a0*/  UIADD3 UR5, UPT, UPT, UR5, 0x40, URZ ;  /* 0x0000004005057890 */ /* 0x000fc8000fffe0ff */
[----:B------:R-:W-:Y:S01]  /*12b0*/  ULEA UR5, UR6, UR5, 0x18 ;  /* 0x0000000506057291 */ /* 0x000fe2000f8ec0ff */
[C---:B---3--:R-:W-:Y:S02]  /*12c0*/  DADD R28, -R2.reuse, 1 ;  /* 0x3ff00000021c7429 */ /* 0x048fe40000000100 */
[----:B------:R-:W-:-:S06]  /*12d0*/  DADD R2, R2, 1 ;  /* 0x3ff0000002027429 */ /* 0x000fcc0000000000 */
[----:B------:R-:W-:Y:S02]  /*12e0*/  DMUL R30, R28, 0.25 ;  /* 0x3fd000001c1e7828 */ /* 0x000fe40000000000 */
[----:B------:R-:W-:Y:S02]  /*12f0*/  DMUL R36, R2, 0.25 ;  /* 0x3fd0000002247828 */ /* 0x000fe40000000000 */
[----:B------:R-:W-:Y:S02]  /*1300*/  DMUL R28, R28, -0.25 ;  /* 0xbfd000001c1c7828 */ /* 0x000fe40000000000 */
[----:B------:R-:W-:Y:S02]  /*1310*/  DMUL R2, R2, -0.25 ;  /* 0xbfd0000002027828 */ /* 0x000fe40000000000 */
[C---:B------:R-:W-:Y:S02]  /*1320*/  DMUL R32, R64.reuse, R30 ;  /* 0x0000001e40207228 */ /* 0x040fe40000000000 */
[----:B------:R-:W-:-:S02]  /*1330*/  DMUL R34, R64, R36 ;  /* 0x0000002440227228 */ /* 0x000fc40000000000 */
[C---:B------:R-:W-:Y:S02]  /*1340*/  DMUL R40, R62.reuse, R36 ;  /* 0x000000243e287228 */ /* 0x040fe40000000000 */
[----:B------:R-:W-:Y:S01]  /*1350*/  DMUL R42, R62, R30 ;  /* 0x0000001e3e2a7228 */ /* 0x000fe20000000000 */
[----:B------:R-:W-:Y:S04]  /*1360*/  STS.64 [UR7+0x8], R28 ;  /* 0x0000081cff007988 */ /* 0x000fe80008000a07 */
[----:B------:R0:W-:Y:S04]  /*1370*/  STS.64 [UR7+0x18], R2 ;  /* 0x00001802ff007988 */ /* 0x0001e80008000a07 */
[----:B------:R-:W-:Y:S04]  /*1380*/  STS.64 [UR7+0x28], R36 ;  /* 0x00002824ff007988 */ /* 0x000fe80008000a07 */
[----:B------:R-:W-:Y:S04]  /*1390*/  STS.64 [UR7+0x38], R30 ;  /* 0x0000381eff007988 */ /* 0x000fe80008000a07 */
[----:B------:R-:W-:Y:S04]  /*13a0*/  STS.128 [UR7+0x70], R32 ;  /* 0x00007020ff007988 */ /* 0x000fe80008000c07 */
[----:B------:R-:W-:Y:S01]  /*13b0*/  STS.128 [UR7+0x80], R40 ;  /* 0x00008028ff007988 */ /* 0x000fe20008000c07 */
[----:B------:R-:W-:Y:S06]  /*13c0*/  BAR.SYNC.DEFER_BLOCKING 0x0 ;  /* 0x0000000000007b1d */ /* 0x000fec0000010000 */
[----:B------:R-:W2:Y:S04]  /*13d0*/  LDS.64 R44, [R0+0x10] ;  /* 0x00001000002c7984 */ /* 0x000ea80000000a00 */
[----:B------:R-:W1:Y:S04]  /*13e0*/  LDS.64 R38, [R0] ;  /* 0x0000000000267984 */ /* 0x000e680000000a00 */
[----:B------:R-:W4:Y:S04]  /*13f0*/  LDS.64 R86, [R0+0x20] ;  /* 0x0000200000567984 */ /* 0x000f280000000a00 */
[----:B------:R-:W3:Y:S01]  /*1400*/  LDS.64 R28, [R0+0x30] ;  /* 0x00003000001c7984 */ /* 0x000ee20000000a00 */
[----:B0-----:R-:W0:Y:S01]  /*1410*/  S2R R2, SR_TID.X ;  /* 0x0000000000027919 */ /* 0x001e220000002100 */
[----:B--2---:R-:W-:-:S08]  /*1420*/  DMUL R44, R58, R44 ;  /* 0x0000002c3a2c7228 */ /* 0x004fd00000000000 */
[----:B-1----:R-:W-:Y:S01]  /*1430*/  DFMA R38, R38, R56, R44 ;  /* 0x000000382626722b */ /* 0x002fe2000000002c */
[----:B0-----:R-:W-:-:S07]  /*1440*/  LEA R2, R2, UR5, 0x4 ;  /* 0x0000000502027c11 */ /* 0x001fce000f8e20ff */
[----:B----4-:R-:W-:Y:S01]  /*1450*/  DFMA R38, R86, R88, R38 ;  /* 0x000000585626722b */ /* 0x010fe20000000026 */
[----:B------:R-:W-:-:S07]  /*1460*/  IMAD R41, R85, 0x8, R2 ;  /* 0x0000000855297824 */ /* 0x000fce00078e0202 */
[----:B---3--:R-:W-:-:S07]  /*1470*/  DFMA R28, R90, R28, R38 ;  /* 0x0000001c5a1c722b */ /* 0x008fce0000000026 */
[----:B------:R-:W-:Y:S01]  /*1480*/  STS.64 [R41], R28 ;  /* 0x0000001c29007388 */ /* 0x000fe20000000a00 */
[----:B------:R-:W-:Y:S06]  /*1490*/  BAR.SYNC.DEFER_BLOCKING 0x0 ;  /* 0x0000000000007b1d */ /* 0x000fec0000010000 */
[----:B------:R-:W0:Y:S04]  /*14a0*/  LDS.128 R32, [UR7+0x70] ;  /* 0x00007007ff207984 */ /* 0x000e280008000c00 */
[----:B------:R-:W1:Y:S04]  /*14b0*/  LDS.128 R36, [UR7+0x80] ;  /* 0x00008007ff247984 */ /* 0x000e680008000c00 */
[----:B------:R-:W-:Y:S04]  /*14c0*/  LDS.128 R56, [UR7+0x60] ;  /* 0x00006007ff387984 */ /* 0x000fe80008000c00 */
[----:B------:R-:W2:Y:S01]  /*14d0*/  LDS.128 R88, [UR7+0x40] ;  /* 0x00004007ff587984 */ /* 0x000ea20008000c00 */
[----:B0-----:R-:W-:-:S02]  /*14e0*/  DFMA R30, R20, R32, RZ ;  /* 0x00000020141e722b */ /* 0x001fc400000000ff */
[----:B------:R-:W-:-:S06]  /*14f0*/  DFMA R2, R24, R32, RZ ;  /* 0x000000201802722b */ /* 0x000fcc00000000ff */
[-C--:B------:R-:W-:Y:S02]  /*1500*/  DFMA R30, R22, R34.reuse, R30 ;  /* 0x00000022161e722b */ /* 0x080fe4000000001e */
[----:B------:R-:W-:Y:S02]  /*1510*/  DFMA R2, R26, R34, R2 ;  /* 0x000000221a02722b */ /* 0x000fe40000000002 */
[----:B------:R-:W-:-:S04]  /*1520*/  DFMA R32, R16, R32, RZ ;  /* 0x000000201020722b */ /* 0x000fc800000000ff */
[-C--:B-1----:R-:W-:Y:S02]  /*1530*/  DFMA R30, R8, R36.reuse, R30 ;  /* 0x00000024081e722b */ /* 0x082fe4000000001e */
[----:B------:R-:W-:Y:S02]  /*1540*/  DFMA R2, R12, R36, R2 ;  /* 0x000000240c02722b */ /* 0x000fe40000000002 */
[----:B------:R-:W-:-:S04]  /*1550*/  DFMA R32, R18, R34, R32 ;  /* 0x000000221220722b */ /* 0x000fc80000000020 */
[-C--:B------:R-:W-:Y:S02]  /*1560*/  DFMA R30, R10, R38.reuse, R30 ;  /* 0x000000260a1e722b */ /* 0x080fe4000000001e */
[----:B------:R-:W-:Y:S02]  /*1570*/  DFMA R2, R14, R38, R2 ;  /* 0x000000260e02722b */ /* 0x000fe40000000002 */
[----:B------:R-:W-:-:S04]  /*1580*/  DFMA R32, R4, R36, R32 ;  /* 0x000000240420722b */ /* 0x000fc80000000020 */
[----:B------:R-:W-:Y:S02]  /*1590*/  DADD R30, -R52, R30 ;  /* 0x00000000341e7229 */ /* 0x000fe4000000011e */
[----:B------:R-:W-:Y:S02]  /*15a0*/  DADD R154, -R54, R2 ;  /* 0x00000000369a7229 */ /* 0x000fe40000000102 */
[----:B------:R-:W-:Y:S01]  /*15b0*/  DFMA R32, R6, R38, R32 ;  /* 0x000000260620722b */ /* 0x000fe20000000020 */
[----:B------:R-:W0:Y:S03]  /*15c0*/  LDS.128 R36, [UR7+0x50] ;  /* 0x00005007ff247984 */ /* 0x000e260008000c00 */
[----:B------:R-:W-:-:S04]  /*15d0*/  DMUL R2, R30, R30 ;  /* 0x0000001e1e027228 */ /* 0x000fc80000000000 */
[----:B------:R-:W-:-:S04]  /*15e0*/  DADD R34, -R50, R32 ;  /* 0x0000000032227229 */ /* 0x000fc80000000120 */
[----:B------:R-:W-:-:S08]  /*15f0*/  DFMA R2, R154, R154, R2 ;  /* 0x0000009a9a02722b */ /* 0x000fd00000000002 */
[----:B------:R-:W-:-:S06]  /*1600*/  DFMA R32, R34, R34, R2 ;  /* 0x000000222220722b */ /* 0x000fcc0000000002 */
[----:B------:R-:W1:Y:S04]  /*1610*/  MUFU.RSQ64H R41, R33 ;  /* 0x0000002100297308 */ /* 0x000e680000001c00 */
[----:B------:R-:W-:Y:S02]  /*1620*/  VIADD R40, R33, 0xfcb00000 ;  /* 0xfcb0000021287836 */ /* 0x000fe40000000000 */
[----:B------:R-:W-:-:S04]  /*1630*/  IMAD.MOV.U32 R42, RZ, RZ, 0x0 ;  /* 0x00000000ff2a7424 */ /* 0x000fc800078e00ff */
[----:B-1----:R-:W-:Y:S01]  /*1640*/  DMUL R2, R40, R40 ;  /* 0x0000002828027228 */ /* 0x002fe20000000000 */
[----:B------:R-:W-:-:S07]  /*1650*/  IMAD.MOV.U32 R43, RZ, RZ, 0x3fd80000 ;  /* 0x3fd80000ff2b7424 */ /* 0x000fce00078e00ff */
[----:B------:R-:W-:Y:S02]  /*1660*/  DFMA R2, R32, -R2, 1 ;  /* 0x3ff000002002742b */ /* 0x000fe40000000802 */
[----:B--2---:R-:W-:-:S06]  /*1670*/  DMUL R28, R58, R88 ;  /* 0x000000583a1c7228 */ /* 0x004fcc0000000000 */
[----:B------:R-:W-:Y:S02]  /*1680*/  DFMA R42, R2, R42, 0.5 ;  /* 0x3fe00000022a742b */ /* 0x000fe4000000002a */
[----:B------:R-:W-:Y:S02]  /*1690*/  DMUL R44, R40, R2 ;  /* 0x00000002282c7228 */ /* 0x000fe40000000000 */
[-C--:B0-----:R-:W-:Y:S02]  /*16a0*/  DMUL R2, R38, R56.reuse ;  /* 0x0000003826027228 */ /* 0x081fe40000000000 */
[----:B------:R-:W-:-:S04]  /*16b0*/  DFMA R28, R90, R56, -R28 ;  /* 0x000000385a1c722b */ /* 0x000fc8000000081c */
[----:B------:R-:W-:Y:S02]  /*16c0*/  DFMA R42, R42, R44, R40 ;  /* 0x0000002c2a2a722b */ /* 0x000fe40000000028 */
[----:B------:R-:W-:Y:S02]  /*16d0*/  DFMA R2, R36, R58, -R2 ;  /* 0x0000003a2402722b */ /* 0x000fe40000000802 */
[----:B------:R-:W-:Y:S02]  /*16e0*/  DMUL R28, R28, R28 ;  /* 0x0000001c1c1c7228 */ /* 0x000fe40000000000 */
[----:B------:R-:W-:Y:S02]  /*16f0*/  DMUL R36, R36, R90 ;  /* 0x0000005a24247228 */ /* 0x000fe40000000000 */
[----:B------:R-:W-:Y:S01]  /*1700*/  DMUL R44, R32, R42 ;  /* 0x0000002a202c7228 */ /* 0x000fe20000000000 */
[----:B------:R-:W-:-:S03]  /*1710*/  ISETP.GE.U32.AND P0, PT, R40, 0x7ca00000, PT ;  /* 0x7ca000002800780c */ /* 0x000fc60003f06070 */
[----:B------:R-:W-:Y:S02]  /*1720*/  DFMA R28, R2, R2, R28 ;  /* 0x00000002021c722b */ /* 0x000fe4000000001c */
[----:B------:R-:W-:Y:S02]  /*1730*/  DFMA R36, R38, R88, -R36 ;  /* 0x000000582624722b */ /* 0x000fe40000000824 */
[----:B------:R-:W-:Y:S01]  /*1740*/  DFMA R2, R44, -R44, R32 ;  /* 0x8000002c2c02722b */ /* 0x000fe20000000020 */
[----:B------:R-:W-:Y:S02]  /*1750*/  VIADD R39, R43, 0xfff00000 ;  /* 0xfff000002b277836 */ /* 0x000fe40000000000 */
[----:B------:R-:W-:-:S03]  /*1760*/  IMAD.MOV.U32 R38, RZ, RZ, R42 ;  /* 0x000000ffff267224 */ /* 0x000fc600078e002a */
[----:B------:R-:W-:-:S03]  /*1770*/  DFMA R58, R36, R36, R28 ;  /* 0x00000024243a722b */ /* 0x000fc6000000001c */
[----:B------:R-:W-:Y:S01]  /*1780*/  DFMA R56, R2, R38, R44 ;  /* 0x000000260238722b */ /* 0x000fe2000000002c */
[----:B------:R-:W-:Y:S10]  /*1790*/  @!P0 BRA `(.L_x_6) ;  /* 0x0000000000288947 */ /* 0x000ff40003800000 */
[----:B------:R-:W-:Y:S01]  /*17a0*/  IMAD.MOV.U32 R85, RZ, RZ, R42 ;  /* 0x000000ffff557224 */ /* 0x000fe200078e002a */
[----:B------:R-:W-:Y:S01]  /*17b0*/  MOV R0, R32 ;  /* 0x0000002000007202 */ /* 0x000fe20000000f00 */
[----:B------:R-:W-:Y:S01]  /*17c0*/  IMAD.MOV.U32 R41, RZ, RZ, R33 ;  /* 0x000000ffff297224 */ /* 0x000fe200078e0021 */
[----:B------:R-:W-:Y:S01]  /*17d0*/  MOV R90, 0x1840 ;  /* 0x00001840005a7802 */ /* 0x000fe20000000f00 */
[----:B------:R-:W-:Y:S02]  /*17e0*/  IMAD.MOV.U32 R88, RZ, RZ, R2 ;  /* 0x000000ffff587224 */ /* 0x000fe400078e0002 */
[----:B------:R-:W-:Y:S02]  /*17f0*/  IMAD.MOV.U32 R89, RZ, RZ, R3 ;  /* 0x000000ffff597224 */ /* 0x000fe400078e0003 */
[----:B------:R-:W-:Y:S02]  /*1800*/  IMAD.MOV.U32 R86, RZ, RZ, R44 ;  /* 0x000000ffff567224 */ /* 0x000fe400078e002c */
[----:B------:R-:W-:-:S02]  /*1810*/  IMAD.MOV.U32 R87, RZ, RZ, R45 ;  /* 0x000000ffff577224 */ /* 0x000fc400078e002d */
[----:B------:R-:W-:-:S07]  /*1820*/  IMAD.MOV.U32 R57, RZ, RZ, R39 ;  /* 0x000000ffff397224 */ /* 0x000fce00078e0027 */
[----:B-----5:R-:W-:Y:S05]  /*1830*/  CALL.REL.NOINC `($__internal_2_$__cuda_sm20_dsqrt_rn_f64_mediumpath_v1) ;  /* 0x0000008c00787944 */ /* 0x020fea0003c00000 */
.L_x_6:
[----:B------:R-:W0:Y:S01]  /*1840*/  S2R R3, SR_CTAID.X ;  /* 0x0000000000037919 */ /* 0x000e220000002500 */
[----:B------:R-:W0:Y:S02]  /*1850*/  LDC.64 R28, c[0x0][0x438] ;  /* 0x00010e00ff1c7b82 */ /* 0x000e240000000a00 */
[----:B0-----:R-:W-:-:S05]  /*1860*/  IMAD.WIDE.U32 R28, R3, 0x18, R28 ;  /* 0x00000018031c7825 */ /* 0x001fca00078e001c */
[----:B------:R-:W2:Y:S04]  /*1870*/  LDG.E.64 R36, desc[UR12][R28.64+0x8] ;  /* 0x0000080c1c247981 */ /* 0x000ea8000c1e1b00 */
[----:B------:R-:W3:Y:S04]  /*1880*/  LDG.E.64 R32, desc[UR12][R28.64] ;  /* 0x0000000c1c207981 */ /* 0x000ee8000c1e1b00 */
[----:B------:R-:W4:Y:S01]  /*1890*/  LDG.E.64 R92, desc[UR12][R28.64+0x10] ;  /* 0x0000100c1c5c7981 */ /* 0x000f22000c1e1b00 */
[----:B------:R-:W0:Y:S01]  /*18a0*/  MUFU.RCP64H R3, R57 ;  /* 0x0000003900037308 */ /* 0x000e220000001800 */
[----:B------:R-:W-:Y:S01]  /*18b0*/  IMAD.MOV.U32 R2, RZ, RZ, 0x1 ;  /* 0x00000001ff027424 */ /* 0x000fe200078e00ff */
[----:B------:R-:W-:-:S05]  /*18c0*/  FSETP.GEU.AND P1, PT, |R155|, 6.5827683646048100446e-37, PT ;  /* 0x036000009b00780b */ /* 0x000fca0003f2e200 */
[----:B0-----:R-:W-:-:S08]  /*18d0*/  DFMA R38, R2, -R56, 1 ;  /* 0x3ff000000226742b */ /* 0x001fd00000000838 */
[----:B------:R-:W-:-:S08]  /*18e0*/  DFMA R38, R38, R38, R38 ;  /* 0x000000262626722b */ /* 0x000fd00000000026 */
[----:B------:R-:W-:-:S08]  /*18f0*/  DFMA R38, R2, R38, R2 ;  /* 0x000000260226722b */ /* 0x000fd00000000002 */
[----:B------:R-:W-:-:S08]  /*1900*/  DFMA R2, R38, -R56, 1 ;  /* 0x3ff000002602742b */ /* 0x000fd00000000838 */
[----:B------:R-:W-:-:S08]  /*1910*/  DFMA R2, R38, R2, R38 ;  /* 0x000000022602722b */ /* 0x000fd00000000026 */
[----:B------:R-:W-:-:S08]  /*1920*/  DMUL R38, R154, R2 ;  /* 0x000000029a267228 */ /* 0x000fd00000000000 */
[----:B------:R-:W-:-:S08]  /*1930*/  DFMA R40, R38, -R56, R154 ;  /* 0x800000382628722b */ /* 0x000fd0000000009a */
[----:B------:R-:W-:-:S10]  /*1940*/  DFMA R2, R2, R40, R38 ;  /* 0x000000280202722b */ /* 0x000fd40000000026 */
[----:B------:R-:W-:-:S05]  /*1950*/  FFMA R0, RZ, R57, R3 ;  /* 0x00000039ff007223 */ /* 0x000fca0000000003 */
[----:B------:R-:W-:Y:S01]  /*1960*/  FSETP.GT.AND P0, PT, |R0|, 1.469367938527859385e-39, PT ;  /* 0x001000000000780b */ /* 0x000fe20003f04200 */
[----:B--2---:R-:W-:-:S08]  /*1970*/  DMUL R36, R30, R36 ;  /* 0x000000241e247228 */ /* 0x004fd00000000000 */
[----:B---3--:R-:W-:-:S08]  /*1980*/  DFMA R32, R154, R32, R36 ;  /* 0x000000209a20722b */ /* 0x008fd00000000024 */
[----:B----4-:R-:W-:Y:S01]  /*1990*/  DFMA R92, R34, R92, R32 ;  /* 0x0000005c225c722b */ /* 0x010fe20000000020 */
[----:B------:R-:W-:Y:S10]  /*19a0*/  @P0 BRA P1, `(.L_x_7) ;  /* 0x0000000000180947 */ /* 0x000ff40000800000 */
[----:B------:R-:W-:Y:S01]  /*19b0*/  IMAD.MOV.U32 R44, RZ, RZ, R56 ;  /* 0x000000ffff2c7224 */ /* 0x000fe200078e0038 */
[----:B------:R-:W-:Y:S01]  /*19c0*/  MOV R0, 0x19f0 ;  /* 0x000019f000007802 */ /* 0x000fe20000000f00 */
[----:B------:R-:W-:-:S07]  /*19d0*/  IMAD.MOV.U32 R45, RZ, RZ, R57 ;  /* 0x000000ffff2d7224 */ /* 0x000fce00078e0039 */
[----:B-----5:R-:W-:Y:S05]  /*19e0*/  CALL.REL.NOINC `($__internal_1_$__cuda_sm20_div_rn_f64_full) ;  /* 0x0000008400987944 */ /* 0x020fea0003c00000 */
[----:B------:R-:W-:Y:S01]  /*19f0*/  MOV R2, UR8 ;  /* 0x0000000800027c02 */ /* 0x000fe20008000f00 */
[----:B------:R-:W-:-:S07]  /*1a00*/  IMAD.U32 R3, RZ, RZ, UR9 ;  /* 0x00000009ff037e24 */ /* 0x000fce000f8e00ff */
.L_x_7:
[----:B------:R-:W0:Y:S01]  /*1a10*/  MUFU.RCP64H R29, R57 ;  /* 0x00000039001d7308 */ /* 0x000e220000001800 */
[----:B------:R-:W-:Y:S01]  /*1a20*/  IMAD.MOV.U32 R28, RZ, RZ, 0x1 ;  /* 0x00000001ff1c7424 */ /* 0x000fe200078e00ff */
[----:B------:R1:W-:Y:S01]  /*1a30*/  STL.64 [R1+0x60], R2 ;  /* 0x0000600201007387 */ /* 0x0003e20000100a00 */
[----:B------:R-:W-:-:S04]  /*1a40*/  FSETP.GEU.AND P1, PT, |R31|, 6.5827683646048100446e-37, PT ;  /* 0x036000001f00780b */ /* 0x000fc80003f2e200 */
        /* <DEDUP_REMOVED lines=9> */
[----:B------:R-:W-:-:S13]  /*1ae0*/  FSETP.GT.AND P0, PT, |R0|, 1.469367938527859385e-39, PT ;  /* 0x001000000000780b */ /* 0x000fda0003f04200 */
[----:B-1----:R-:W-:Y:S05]  /*1af0*/  @P0 BRA P1, `(.L_x_8) ;  /* 0x0000000000200947 */ /* 0x002fea0000800000 */
[----:B------:R-:W-:Y:S01]  /*1b00*/  IMAD.MOV.U32 R154, RZ, RZ, R30 ;  /* 0x000000ffff9a7224 */ /* 0x000fe200078e001e */
[----:B------:R-:W-:Y:S01]  /*1b10*/  MOV R0, 0x1b60 ;  /* 0x00001b6000007802 */ /* 0x000fe20000000f00 */
[----:B------:R-:W-:Y:S02]  /*1b20*/  IMAD.MOV.U32 R155, RZ, RZ, R31 ;  /* 0x000000ffff9b7224 */ /* 0x000fe400078e001f */
[----:B------:R-:W-:Y:S02]  /*1b30*/  IMAD.MOV.U32 R44, RZ, RZ, R56 ;  /* 0x000000ffff2c7224 */ /* 0x000fe400078e0038 */
[----:B------:R-:W-:-:S07]  /*1b40*/  IMAD.MOV.U32 R45, RZ, RZ, R57 ;  /* 0x000000ffff2d7224 */ /* 0x000fce00078e0039 */
[----:B-----5:R-:W-:Y:S05]  /*1b50*/  CALL.REL.NOINC `($__internal_1_$__cuda_sm20_div_rn_f64_full) ;  /* 0x00000084003c7944 */ /* 0x020fea0003c00000 */
[----:B------:R-:W-:Y:S02]  /*1b60*/  IMAD.U32 R28, RZ, RZ, UR8 ;  /* 0x00000008ff1c7e24 */ /* 0x000fe4000f8e00ff */
[----:B------:R-:W-:-:S07]  /*1b70*/  IMAD.U32 R29, RZ, RZ, UR9 ;  /* 0x00000009ff1d7e24 */ /* 0x000fce000f8e00ff */
.L_x_8:
        /* <DEDUP_REMOVED lines=15> */
[----:B------:R-:W-:Y:S01]  /*1c70*/  MOV R154, R34 ;  /* 0x00000022009a7202 */ /* 0x000fe20000000f00 */
[----:B------:R-:W-:Y:S01]  /*1c80*/  IMAD.MOV.U32 R155, RZ, RZ, R35 ;  /* 0x000000ffff9b7224 */ /* 0x000fe200078e0023 */
[----:B------:R-:W-:Y:S01]  /*1c90*/  MOV R0, 0x1cd0 ;  /* 0x00001cd000007802 */ /* 0x000fe20000000f00 */
[----:B------:R-:W-:Y:S02]  /*1ca0*/  IMAD.MOV.U32 R44, RZ, RZ, R56 ;  /* 0x000000ffff2c7224 */ /* 0x000fe400078e0038 */
[----:B------:R-:W-:-:S07]  /*1cb0*/  IMAD.MOV.U32 R45, RZ, RZ, R57 ;  /* 0x000000ffff2d7224 */ /* 0x000fce00078e0039 */
[----:B-----5:R-:W-:Y:S05]  /*1cc0*/  CALL.REL.NOINC `($__internal_1_$__cuda_sm20_div_rn_f64_full) ;  /* 0x0000008000e07944 */ /* 0x020fea0003c00000 */
[----:B------:R-:W-:Y:S02]  /*1cd0*/  IMAD.U32 R32, RZ, RZ, UR8 ;  /* 0x00000008ff207e24 */ /* 0x000fe4000f8e00ff */
[----:B------:R-:W-:-:S07]  /*1ce0*/  IMAD.U32 R33, RZ, RZ, UR9 ;  /* 0x00000009ff217e24 */ /* 0x000fce000f8e00ff */
.L_x_9:
[-C--:B------:R-:W-:Y:S01]  /*1cf0*/  DMUL R86, R76, R56.reuse ;  /* 0x000000384c567228 */ /* 0x080fe20000000000 */
[----:B------:R0:W-:Y:S01]  /*1d00*/  STL.64 [R1+0x70], R32 ;  /* 0x0000702001007387 */ /* 0x0001e20000100a00 */
[-C--:B------:R-:W-:Y:S02]  /*1d10*/  DMUL R2, R74, R56.reuse ;  /* 0x000000384a027228 */ /* 0x080fe40000000000 */
[-C--:B------:R-:W-:Y:S02]  /*1d20*/  DMUL R28, R70, R56.reuse ;  /* 0x00000038461c7228 */ /* 0x080fe40000000000 */
[----:B------:R-:W-:-:S04]  /*1d30*/  DMUL R30, R72, R56 ;  /* 0x00000038481e7228 */ /* 0x000fc80000000000 */
[----:B------:R-:W-:-:S04]  /*1d40*/  LOP3.LUT R0, R87, 0x7fffffff, RZ, 0xc0, !PT ;  /* 0x7fffffff57007812 */ /* 0x000fc800078ec0ff */
[----:B------:R-:W-:-:S13]  /*1d50*/  LOP3.LUT P0, RZ, R0, R86, RZ, 0xfc, !PT ;  /* 0x0000005600ff7212 */ /* 0x000fda000780fcff */
[----:B0-----:R-:W-:Y:S05]  /*1d60*/  @P0 BRA `(.L_x_10) ;  /* 0x0000000000f00947 */ /* 0x001fea0003800000 */
[----:B------:R-:W-:Y:S01]  /*1d70*/  IMAD.MOV.U32 R32, RZ, RZ, 0x652b82fe ;  /* 0x652b82feff207424 */ /* 0x000fe200078e00ff */
[----:B------:R-:W-:Y:S01]  /*1d80*/  UMOV UR6, 0xfefa39ef ;  /* 0xfefa39ef00067882 */ /* 0x000fe20000000000 */
[----:B------:R-:W-:Y:S01]  /*1d90*/  IMAD.MOV.U32 R33, RZ, RZ, 0x3ff71547 ;  /* 0x3ff71547ff217424 */ /* 0x000fe200078e00ff */
[----:B------:R-:W-:Y:S01]  /*1da0*/  UMOV UR7, 0x3fe62e42 ;  /* 0x3fe62e4200077882 */ /* 0x000fe20000000000 */
[----:B------:R-:W-:-:S04]  /*1db0*/  FSETP.GEU.AND P0, PT, |R3|, 4.1917929649353027344, PT ;  /* 0x4086232b0300780b */ /* 0x000fc80003f0e200 */
[----:B------:R-:W-:-:S08]  /*1dc0*/  DFMA R36, R2, R32, 6.75539944105574400000e+15 ;  /* 0x433800000224742b */ /* 0x000fd00000000020 */
[----:B------:R-:W-:-:S08]  /*1dd0*/  DADD R32, R36, -6.75539944105574400000e+15 ;  /* 0xc338000024207429 */ /* 0x000fd00000000000 */
[----:B------:R-:W-:Y:S01]  /*1de0*/  DFMA R34, R32, -UR6, R2 ;  /* 0x8000000620227c2b */ /* 0x000fe20008000002 */
[----:B------:R-:W-:Y:S01]  /*1df0*/  UMOV UR6, 0x3b39803f ;  /* 0x3b39803f00067882 */ /* 0x000fe20000000000 */
[----:B------:R-:W-:-:S06]  /*1e00*/  UMOV UR7, 0x3c7abc9e ;  /* 0x3c7abc9e00077882 */ /* 0x000fcc0000000000 */
[----:B------:R-:W-:Y:S01]  /*1e10*/  DFMA R34, R32, -UR6, R34 ;  /* 0x8000000620227c2b */ /* 0x000fe20008000022 */
[----:B------:R-:W-:Y:S01]  /*1e20*/  UMOV UR6, 0x69ce2bdf ;  /* 0x69ce2bdf00067882 */ /* 0x000fe20000000000 */
[----:B------:R-:W-:Y:S01]  /*1e30*/  IMAD.MOV.U32 R32, RZ, RZ, -0x35dec16 ;  /* 0xfca213eaff207424 */ /* 0x000fe200078e00ff */
[----:B------:R-:W-:Y:S01]  /*1e40*/  UMOV UR7, 0x3e5ade15 ;  /* 0x3e5ade1500077882 */ /* 0x000fe20000000000 */
[----:B------:R-:W-:-:S06]  /*1e50*/  IMAD.MOV.U32 R33, RZ, RZ, 0x3e928af3 ;  /* 0x3e928af3ff217424 */ /* 0x000fcc00078e00ff */
[----:B------:R-:W-:Y:S01]  /*1e60*/  DFMA R32, R34, UR6, R32 ;  /* 0x0000000622207c2b */ /* 0x000fe20008000020 */
[----:B------:R-:W-:Y:S01]  /*1e70*/  UMOV UR6, 0x62401315 ;  /* 0x6240131500067882 */ /* 0x000fe20000000000 */
[----:B------:R-:W-:-:S06]  /*1e80*/  UMOV UR7, 0x3ec71dee ;  /* 0x3ec71dee00077882 */ /* 0x000fcc0000000000 */
[----:B------:R-:W-:Y:S01]  /*1e90*/  DFMA R32, R34, R32, UR6 ;  /* 0x0000000622207e2b */ /* 0x000fe20008000020 */
        /* <DEDUP_REMOVED lines=20> */
[----:B------:R-:W-:-:S08]  /*1fe0*/  DFMA R32, R34, R32, UR6 ;  /* 0x0000000622207e2b */ /* 0x000fd00008000020 */
[----:B------:R-:W-:-:S08]  /*1ff0*/  DFMA R32, R34, R32, 1 ;  /* 0x3ff000002220742b */ /* 0x000fd00000000020 */
[----:B------:R-:W-:-:S10]  /*2000*/  DFMA R32, R34, R32, 1 ;  /* 0x3ff000002220742b */ /* 0x000fd40000000020 */
[----:B------:R-:W-:Y:S01]  /*2010*/  LEA R89, R36, R33, 0x14 ;  /* 0x0000002124597211 */ /* 0x000fe200078ea0ff */
[----:B------:R-:W-:Y:S01]  /*2020*/  IMAD.MOV.U32 R88, RZ, RZ, R32 ;  /* 0x000000ffff587224 */ /* 0x000fe200078e0020 */
[----:B------:R-:W-:Y:S06]  /*2030*/  @!P0 BRA `(.L_x_11) ;  /* 0x0000001c00e08947 */ /* 0x000fec0003800000 */
[----:B------:R-:W-:Y:S01]  /*2040*/  FSETP.GEU.AND P1, PT, |R3|, 4.2275390625, PT ;  /* 0x408748000300780b */ /* 0x000fe20003f2e200 */
[C---:B------:R-:W-:Y:S02]  /*2050*/  DADD R34, R2.reuse, +INF ;  /* 0x7ff0000002227429 */ /* 0x040fe40000000000 */
[----:B------:R-:W-:-:S08]  /*2060*/  DSETP.GEU.AND P0, PT, R2, RZ, PT ;  /* 0x000000ff0200722a */ /* 0x000fd00003f0e000 */
[----:B------:R-:W-:Y:S02]  /*2070*/  FSEL R88, R34, RZ, P0 ;  /* 0x000000ff22587208 */ /* 0x000fe40000000000 */
[----:B------:R-:W-:Y:S01]  /*2080*/  FSEL R89, R35, RZ, P0 ;  /* 0x000000ff23597208 */ /* 0x000fe20000000000 */
[----:B------:R-:W-:Y:S06]  /*2090*/  @P1 BRA `(.L_x_11) ;  /* 0x0000001c00c81947 */ /* 0x000fec0003800000 */
[----:B------:R-:W-:Y:S01]  /*20a0*/  LEA.HI R0, R36, R36, RZ, 0x1 ;  /* 0x0000002424007211 */ /* 0x000fe200078f08ff */
[----:B------:R-:W-:Y:S02]  /*20b0*/  IMAD.MOV.U32 R88, RZ, RZ, R32 ;  /* 0x000000ffff587224 */ /* 0x000fe400078e0020 */
[----:B------:R-:W-:Y:S01]  /*20c0*/  IMAD.MOV.U32 R32, RZ, RZ, RZ ;  /* 0x000000ffff207224 */ /* 0x000fe200078e00ff */
[----:B------:R-:W-:-:S05]  /*20d0*/  SHF.R.S32.HI R89, RZ, 0x1, R0 ;  /* 0x00000001ff597819 */ /* 0x000fca0000011400 */
[----:B------:R-:W-:Y:S02]  /*20e0*/  IMAD.IADD R36, R36, 0x1, -R89 ;  /* 0x0000000124247824 */ /* 0x000fe400078e0a59 */
[----:B------:R-:W-:-:S03]  /*20f0*/  IMAD R89, R89, 0x100000, R33 ;  /* 0x0010000059597824 */ /* 0x000fc600078e0221 */
[----:B------:R-:W-:-:S06]  /*2100*/  LEA R33, R36, 0x3ff00000, 0x14 ;  /* 0x3ff0000024217811 */ /* 0x000fcc00078ea0ff */
[----:B------:R-:W-:Y:S01]  /*2110*/  DMUL R88, R88, R32 ;  /* 0x0000002058587228 */ /* 0x000fe20000000000 */
[----:B------:R-:W-:Y:S10]  /*2120*/  BRA `(.L_x_11) ;  /* 0x0000001c00a47947 */ /* 0x000ff40003800000 */
.L_x_10:
[----:B------:R-:W-:-:S04]  /*2130*/  LOP3.LUT R33, R3, 0x7fffffff, RZ, 0xc0, !PT ;  /* 0x7fffffff03217812 */ /* 0x000fc800078ec0ff */
[----:B------:R-:W-:-:S13]  /*2140*/  LOP3.LUT P0, RZ, R33, R2, RZ, 0xfc, !PT ;  /* 0x0000000221ff7212 */ /* 0x000fda000780fcff */
[----:B------:R-:W-:Y:S05]  /*2150*/  @P0 BRA `(.L_x_12) ;  /* 0x0000000400b00947 */ /* 0x000fea0003800000 */
[----:B------:R-:W-:-:S14]  /*2160*/  DSETP.NEU.AND P0, PT, |R86|, +INF , PT ;  /* 0x7ff000005600742a */ /* 0x000fdc0003f0d200 */
[----:B------:R-:W-:Y:S01]  /*2170*/  @!P0 DMUL R32, RZ, R86 ;  /* 0x00000056ff208228 */ /* 0x000fe20000000000 */
[----:B------:R-:W-:Y:S01]  /*2180*/  @!P0 IMAD.MOV.U32 R0, RZ, RZ, 0x1 ;  /* 0x00000001ff008424 */ /* 0x000fe200078e00ff */
[----:B------:R-:W-:Y:S09]  /*2190*/  @!P0 BRA `(.L_x_13) ;  /* 0x0000000000548947 */ /* 0x000ff20003800000 */
[----:B------:R-:W-:Y:S01]  /*21a0*/  UMOV UR6, 0x6dc9c883 ;  /* 0x6dc9c88300067882 */ /* 0x000fe20000000000 */
[----:B------:R-:W-:Y:S01]  /*21b0*/  UMOV UR7, 0x3fe45f30 ;  /* 0x3fe45f3000077882 */ /* 0x000fe20000000000 */
[C---:B------:R-:W-:Y:S02]  /*21c0*/  DSETP.GE.AND P0, PT, |R86|.reuse, 2.14748364800000000000e+09, PT ;  /* 0x41e000005600742a */ /* 0x040fe40003f06200 */
[----:B------:R-:W-:Y:S01]  /*21d0*/  DMUL R34, R86, UR6 ;  /* 0x0000000656227c28 */ /* 0x000fe20008000000 */
[----:B------:R-:W-:Y:S01]  /*21e0*/  UMOV UR6, 0x54442d18 ;  /* 0x54442d1800067882 */ /* 0x000fe20000000000 */
[----:B------:R-:W-:-:S04]  /*21f0*/  UMOV UR7, 0x3ff921fb ;  /* 0x3ff921fb00077882 */ /* 0x000fc80000000000 */
[----:B------:R-:W0:Y:S08]  /*2200*/  F2I.F64 R0, R34 ;  /* 0x0000002200007311 */ /* 0x000e300000301100 */
[----:B0-----:R-:W0:Y:S02]  /*2210*/  I2F.F64 R32, R0 ;  /* 0x0000000000207312 */ /* 0x001e240000201c00 */
[----:B0-----:R-:W-:Y:S01]  /*2220*/  DFMA R36, R32, -UR6, R86 ;  /* 0x8000000620247c2b */ /* 0x001fe20008000056 */
[----:B------:R-:W-:Y:S01]  /*2230*/  UMOV UR6, 0x33145c00 ;  /* 0x33145c0000067882 */ /* 0x000fe20000000000 */
[----:B------:R-:W-:-:S06]  /*2240*/  UMOV UR7, 0x3c91a626 ;  /* 0x3c91a62600077882 */ /* 0x000fcc0000000000 */
[----:B------:R-:W-:Y:S01]  /*2250*/  DFMA R36, R32, -UR6, R36 ;  /* 0x8000000620247c2b */ /* 0x000fe20008000024 */
[----:B------:R-:W-:Y:S01]  /*2260*/  UMOV UR6, 0x252049c0 ;  /* 0x252049c000067882 */ /* 0x000fe20000000000 */
[----:B------:R-:W-:-:S06]  /*2270*/  UMOV UR7, 0x397b839a ;  /* 0x397b839a00077882 */ /* 0x000fcc0000000000 */
[----:B------:R-:W-:Y:S01]  /*2280*/  DFMA R32, R32, -UR6, R36 ;  /* 0x8000000620207c2b */ /* 0x000fe20008000024 */
[----:B------:R-:W-:Y:S10]  /*2290*/  @!P0 BRA `(.L_x_14) ;  /* 0x0000000000108947 */ /* 0x000ff40003800000 */
[----:B------:R-:W-:Y:S01]  /*22a0*/  IMAD.MOV.U32 R0, RZ, RZ, R86 ;  /* 0x000000ffff007224 */ /* 0x000fe200078e0056 */
[----:B------:R-:W-:Y:S01]  /*22b0*/  MOV R40, 0x22e0 ;  /* 0x000022e000287802 */ /* 0x000fe20000000f00 */
[----:B------:R-:W-:-:S07]  /*22c0*/  IMAD.MOV.U32 R38, RZ, RZ, R87 ;  /* 0x000000ffff267224 */ /* 0x000fce00078e0057 */
[----:B-----5:R-:W-:Y:S05]  /*22d0*/  CALL.REL.NOINC `($ghmatecd_kernel$__internal_trig_reduction_slowpathd) ;  /* 0x0000008400847944 */ /* 0x020fea0003c00000 */
.L_x_14:
[----:B------:R-:W-:-:S07]  /*22e0*/  VIADD R0, R0, 0x1 ;  /* 0x0000000100007836 */ /* 0x000fce0000000000 */
.L_x_13:
[----:B------:R-:W-:-:S04]  /*22f0*/  SHF.L.U32 R34, R0, 0x6, RZ ;  /* 0x0000000600227819 */ /* 0x000fc800000006ff */
[----:B------:R-:W-:-:S04]  /*2300*/  LOP3.LUT R34, R34, 0x40, RZ, 0xc0, !PT ;  /* 0x0000004022227812 */ /* 0x000fc800078ec0ff */
[----:B------:R-:W-:-:S05]  /*2310*/  IADD3 R34, P0, PT, R34, UR22, RZ ;  /* 0x0000001622227c10 */ /* 0x000fca000ff1e0ff */
[----:B------:R-:W-:-:S05]  /*2320*/  IMAD.X R35, RZ, RZ, UR23, P0 ;  /* 0x00000017ff237e24 */ /* 0x000fca00080e06ff */
[----:B------:R-:W2:Y:S04]  /*2330*/  LDG.E.128.CONSTANT R40, desc[UR12][R34.64] ;  /* 0x0000000c22287981 */ /* 0x000ea8000c1e9d00 */
[----:B------:R-:W3:Y:S04]  /*2340*/  LDG.E.128.CONSTANT R88, desc[UR12][R34.64+0x10] ;  /* 0x0000100c22587981 */ /* 0x000ee8000c1e9d00 */
[----:B------:R0:W4:Y:S01]  /*2350*/  LDG.E.128.CONSTANT R96, desc[UR12][R34.64+0x20] ;  /* 0x0000200c22607981 */ /* 0x000122000c1e9d00 */
[----:B------:R-:W-:Y:S01]  /*2360*/  LOP3.LUT R36, R0, 0x1, RZ, 0xc0, !PT ;  /* 0x0000000100247812 */ /* 0x000fe200078ec0ff */
[----:B------:R-:W-:Y:S01]  /*2370*/  IMAD.MOV.U32 R38, RZ, RZ, 0x20fd8164 ;  /* 0x20fd8164ff267424 */ /* 0x000fe200078e00ff */
[----:B------:R-:W-:Y:S01]  /*2380*/  DSETP.NEU.AND P1, PT, |R86|, +INF , PT ;  /* 0x7ff000005600742a */ /* 0x000fe20003f2d200 */
[----:B------:R-:W-:Y:S01]  /*2390*/  IMAD.MOV.U32 R39, RZ, RZ, 0x3da8ff83 ;  /* 0x3da8ff83ff277424 */ /* 0x000fe200078e00ff */
[----:B------:R-:W-:Y:S01]  /*23a0*/  ISETP.NE.U32.AND P0, PT, R36, 0x1, PT ;  /* 0x000000012400780c */ /* 0x000fe20003f05070 */
[----:B------:R-:W-:-:S03]  /*23b0*/  DMUL R36, R32, R32 ;  /* 0x0000002020247228 */ /* 0x000fc60000000000 */
[----:B------:R-:W-:Y:S02]  /*23c0*/  FSEL R38, R38, -8.06006814911005101289e+34, !P0 ;  /* 0xf9785eba26267808 */ /* 0x000fe40004000000 */
[----:B------:R-:W-:-:S06]  /*23d0*/  FSEL R39, -R39, 0.11223486810922622681, !P0 ;  /* 0x3de5db6527277808 */ /* 0x000fcc0004000100 */
[----:B0-----:R-:W-:Y:S02]  /*23e0*/  @!P1 DMUL R34, RZ, R86 ;  /* 0x00000056ff229228 */ /* 0x001fe40000000000 */
[----:B--2---:R-:W-:-:S08]  /*23f0*/  DFMA R40, R36, R38, R40 ;  /* 0x000000262428722b */ /* 0x004fd00000000028 */
[----:B------:R-:W-:-:S08]  /*2400*/  DFMA R40, R36, R40, R42 ;  /* 0x000000282428722b */ /* 0x000fd0000000002a */
[----:B---3--:R-:W-:-:S08]  /*2410*/  DFMA R40, R36, R40, R88 ;  /* 0x000000282428722b */ /* 0x008fd00000000058 */
[----:B------:R-:W-:-:S08]  /*2420*/  DFMA R40, R36, R40, R90 ;  /* 0x000000282428722b */ /* 0x000fd0000000005a */
[----:B----4-:R-:W-:-:S08]  /*2430*/  DFMA R40, R36, R40, R96 ;  /* 0x000000282428722b */ /* 0x010fd00000000060 */
[----:B------:R-:W-:-:S08]  /*2440*/  DFMA R40, R36, R40, R98 ;  /* 0x000000282428722b */ /* 0x000fd00000000062 */
[----:B------:R-:W-:Y:S02]  /*2450*/  DFMA R32, R40, R32, R32 ;  /* 0x000000202820722b */ /* 0x000fe40000000020 */
[----:B------:R-:W-:-:S10]  /*2460*/  DFMA R36, R36, R40, 1 ;  /* 0x3ff000002424742b */ /* 0x000fd40000000028 */
[----:B------:R-:W-:Y:S02]  /*2470*/  FSEL R36, R36, R32, !P0 ;  /* 0x0000002024247208 */ /* 0x000fe40004000000 */
[----:B------:R-:W-:Y:S02]  /*2480*/  FSEL R37, R37, R33, !P0 ;  /* 0x0000002125257208 */ /* 0x000fe40004000000 */
[----:B------:R-:W-:Y:S01]  /*2490*/  LOP3.LUT P0, RZ, R0, 0x2, RZ, 0xc0, !PT ;  /* 0x0000000200ff7812 */ /* 0x000fe2000780c0ff */
[----:B------:R-:W-:-:S03]  /*24a0*/  @!P1 IMAD.MOV.U32 R0, RZ, RZ, RZ ;  /* 0x000000ffff009224 */ /* 0x000fc600078e00ff */
[----:B------:R-:W-:-:S10]  /*24b0*/  DADD R32, RZ, -R36 ;  /* 0x00000000ff207229 */ /* 0x000fd40000000824 */
[----:B------:R-:W-:Y:S02]  /*24c0*/  FSEL R88, R36, R32, !P0 ;  /* 0x0000002024587208 */ /* 0x000fe40004000000 */
[----:B------:R-:W-:Y:S01]  /*24d0*/  FSEL R89, R37, R33, !P0 ;  /* 0x0000002125597208 */ /* 0x000fe20004000000 */
[----:B------:R-:W-:Y:S06]  /*24e0*/  @!P1 BRA `(.L_x_15) ;  /* 0x0000000000589947 */ /* 0x000fec0003800000 */
        /* <DEDUP_REMOVED lines=20> */
[----:B------:R-:W-:Y:S02]  /*2630*/  IMAD.MOV.U32 R34, RZ, RZ, R32 ;  /* 0x000000ffff227224 */ /* 0x000fe400078e0020 */
[----:B------:R-:W-:-:S07]  /*2640*/  IMAD.MOV.U32 R35, RZ, RZ, R33 ;  /* 0x000000ffff237224 */ /* 0x000fce00078e0021 */
.L_x_15:
[----:B------:R-:W-:-:S05]  /*2650*/  IMAD.SHL.U32 R32, R0, 0x40, RZ ;  /* 0x0000004000207824 */ /* 0x000fca00078e00ff */
[----:B------:R-:W-:-:S04]  /*2660*/  LOP3.LUT R32, R32, 0x40, RZ, 0xc0, !PT ;  /* 0x0000004020207812 */ /* 0x000fc800078ec0ff */
[----:B------:R-:W-:-:S04]  /*2670*/  IADD3 R32, P0, PT, R32, UR22, RZ ;  /* 0x0000001620207c10 */ /* 0x000fc8000ff1e0ff */
[----:B------:R-:W-:-:S05]  /*2680*/  IADD3.X R33, PT, PT, RZ, UR23, RZ, P0, !PT ;  /* 0x00000017ff217c10 */ /* 0x000fca00087fe4ff */
[----:B------:R-:W2:Y:S04]  /*2690*/  LDG.E.128.CONSTANT R40, desc[UR12][R32.64] ;  /* 0x0000000c20287981 */ /* 0x000ea8000c1e9d00 */
[----:B------:R-:W3:Y:S04]  /*26a0*/  LDG.E.128.CONSTANT R96, desc[UR12][R32.64+0x10] ;  /* 0x0000100c20607981 */ /* 0x000ee8000c1e9d00 */
[----:B------:R-:W4:Y:S01]  /*26b0*/  LDG.E.128.CONSTANT R100, desc[UR12][R32.64+0x20] ;  /* 0x0000200c20647981 */ /* 0x000f22000c1e9d00 */
[----:B------:R-:W-:Y:S01]  /*26c0*/  LOP3.LUT R36, R0, 0x1, RZ, 0xc0, !PT ;  /* 0x0000000100247812 */ /* 0x000fe200078ec0ff */
[----:B------:R-:W-:-:S02]  /*26d0*/  IMAD.MOV.U32 R38, RZ, RZ, 0x20fd8164 ;  /* 0x20fd8164ff267424 */ /* 0x000fc400078e00ff */
[----:B------:R-:W-:Y:S01]  /*26e0*/  IMAD.MOV.U32 R39, RZ, RZ, 0x3da8ff83 ;  /* 0x3da8ff83ff277424 */ /* 0x000fe200078e00ff */
[----:B------:R-:W-:Y:S01]  /*26f0*/  ISETP.NE.U32.AND P0, PT, R36, 0x1, PT ;  /* 0x000000012400780c */ /* 0x000fe20003f05070 */
[----:B------:R-:W-:-:S03]  /*2700*/  DMUL R36, R34, R34 ;  /* 0x0000002222247228 */ /* 0x000fc60000000000 */
[----:B------:R-:W-:Y:S02]  /*2710*/  FSEL R38, R38, -8.06006814911005101289e+34, !P0 ;  /* 0xf9785eba26267808 */ /* 0x000fe40004000000 */
[----:B------:R-:W-:-:S06]  /*2720*/  FSEL R39, -R39, 0.11223486810922622681, !P0 ;  /* 0x3de5db6527277808 */ /* 0x000fcc0004000100 */
        /* <DEDUP_REMOVED lines=10> */
[----:B------:R-:W-:-:S04]  /*27d0*/  LOP3.LUT P0, RZ, R0, 0x2, RZ, 0xc0, !PT ;  /* 0x0000000200ff7812 */ /* 0x000fc8000780c0ff */
[----:B------:R-:W-:-:S10]  /*27e0*/  DADD R32, RZ, -R34 ;  /* 0x00000000ff207229 */ /* 0x000fd40000000822 */
[----:B------:R-:W-:Y:S02]  /*27f0*/  FSEL R86, R34, R32, !P0 ;  /* 0x0000002022567208 */ /* 0x000fe40004000000 */
[----:B------:R-:W-:Y:S01]  /*2800*/  FSEL R87, R35, R33, !P0 ;  /* 0x0000002123577208 */ /* 0x000fe20004000000 */
[----:B------:R-:W-:Y:S06]  /*2810*/  BRA `(.L_x_11) ;  /* 0x0000001400e87947 */ /* 0x000fec0003800000 */
.L_x_12:
[----:B------:R-:W-:-:S13]  /*2820*/  ISETP.GE.U32.AND P0, PT, R0, 0x7ff00000, PT ;  /* 0x7ff000000000780c */ /* 0x000fda0003f06070 */
[----:B------:R-:W-:Y:S05]  /*2830*/  @!P0 BRA `(.L_x_16) ;  /* 0x0000000000348947 */ /* 0x000fea0003800000 */
[----:B------:R-:W-:-:S04]  /*2840*/  ISETP.NE.AND P0, PT, R33, 0x7ff00000, PT ;  /* 0x7ff000002100780c */ /* 0x000fc80003f05270 */
[----:B------:R-:W-:-:S13]  /*2850*/  ISETP.EQ.AND P0, PT, R2, RZ, !P0 ;  /* 0x000000ff0200720c */ /* 0x000fda0004702270 */
[----:B------:R-:W-:-:S10]  /*2860*/  @!P0 DADD R88, R86, -R86 ;  /* 0x0000000056588229 */ /* 0x000fd40000000856 */
[----:B------:R-:W-:Y:S02]  /*2870*/  @!P0 IMAD.MOV.U32 R86, RZ, RZ, R88 ;  /* 0x000000ffff568224 */ /* 0x000fe400078e0058 */
[----:B------:R-:W-:Y:S01]  /*2880*/  @!P0 IMAD.MOV.U32 R87, RZ, RZ, R89 ;  /* 0x000000ffff578224 */ /* 0x000fe200078e0059 */
[----:B------:R-:W-:Y:S06]  /*2890*/  @!P0 BRA `(.L_x_11) ;  /* 0x0000001400c88947 */ /* 0x000fec0003800000 */
[----:B------:R-:W-:Y:S01]  /*28a0*/  DADD R86, R86, -R86 ;  /* 0x0000000056567229 */ /* 0x000fe20000000856 */
[----:B------:R-:W-:-:S04]  /*28b0*/  ISETP.GT.AND P0, PT, R3, -0x1, PT ;  /* 0xffffffff0300780c */ /* 0x000fc80003f04270 */
[----:B------:R-:W-:Y:S02]  /*28c0*/  FSEL R88, R2, RZ, P0 ;  /* 0x000000ff02587208 */ /* 0x000fe40000000000 */
[----:B------:R-:W-:-:S03]  /*28d0*/  FSEL R89, R3, RZ, P0 ;  /* 0x000000ff03597208 */ /* 0x000fc60000000000 */
[----:B------:R-:W-:Y:S02]  /*28e0*/  FSEL R86, R86, RZ, P0 ;  /* 0x000000ff56567208 */ /* 0x000fe40000000000 */
[----:B------:R-:W-:Y:S01]  /*28f0*/  FSEL R87, R87, RZ, P0 ;  /* 0x000000ff57577208 */ /* 0x000fe20000000000 */
[----:B------:R-:W-:Y:S06]  /*2900*/  BRA `(.L_x_11) ;  /* 0x0000001400ac7947 */ /* 0x000fec0003800000 */
.L_x_16:
[----:B------:R-:W-:-:S05]  /*2910*/  VIADD R0, R3, 0xbf79d1be ;  /* 0xbf79d1be03007836 */ /* 0x000fca0000000000 */
[----:B------:R-:W-:-:S13]  /*2920*/  ISETP.GT.U32.AND P0, PT, R0, 0x108aa2, PT ;  /* 0x00108aa20000780c */ /* 0x000fda0003f04070 */
[----:B------:R-:W-:Y:S05]  /*2930*/  @P0 BRA `(.L_x_17) ;  /* 0x0000000800f80947 */ /* 0x000fea0003800000 */
[----:B------:R-:W-:Y:S01]  /*2940*/  UMOV UR6, 0x19ba0da4 ;  /* 0x19ba0da400067882 */ /* 0x000fe20000000000 */
[----:B------:R-:W-:Y:S01]  /*2950*/  UMOV UR7, 0x40937be3 ;  /* 0x40937be300077882 */ /* 0x000fe20000000000 */
[----:B------:R-:W-:Y:S01]  /*2960*/  IMAD.MOV.U32 R38, RZ, RZ, 0x652b82fe ;  /* 0x652b82feff267424 */ /* 0x000fe200078e00ff */
[----:B------:R-:W-:Y:S01]  /*2970*/  DADD R36, R2, -UR6 ;  /* 0x8000000602247e29 */ /* 0x000fe20008000000 */
[----:B------:R-:W-:Y:S01]  /*2980*/  IMAD.MOV.U32 R39, RZ, RZ, 0x3ff71547 ;  /* 0x3ff71547ff277424 */ /* 0x000fe200078e00ff */
[----:B------:R-:W-:Y:S01]  /*2990*/  UMOV UR6, 0xfefa39ef ;  /* 0xfefa39ef00067882 */ /* 0x000fe20000000000 */
[----:B------:R-:W-:-:S05]  /*29a0*/  UMOV UR7, 0x3fe62e42 ;  /* 0x3fe62e4200077882 */ /* 0x000fca0000000000 */
[----:B------:R-:W-:Y:S02]  /*29b0*/  DFMA R38, R36, R38, 6.75539944105574400000e+15 ;  /* 0x433800002426742b */ /* 0x000fe40000000026 */
[----:B------:R-:W-:-:S06]  /*29c0*/  FSETP.GEU.AND P0, PT, |R37|, 4.1917929649353027344, PT ;  /* 0x4086232b2500780b */ /* 0x000fcc0003f0e200 */
        /* <DEDUP_REMOVED lines=52> */
[----:B------:R-:W-:-:S11]  /*2d10*/  DMUL R88, R88, R32 ;  /* 0x0000002058587228 */ /* 0x000fd60000000000 */
.L_x_18:
[C---:B------:R-:W-:Y:S01]  /*2d20*/  LEA.HI R35, R89.reuse, 0xffffff09, RZ, 0xc ;  /* 0xffffff0959237811 */ /* 0x040fe200078f60ff */
[----:B------:R-:W-:Y:S01]  /*2d30*/  DSETP.NEU.AND P0, PT, |R86|, +INF , PT ;  /* 0x7ff000005600742a */ /* 0x000fe20003f0d200 */
[----:B------:R-:W-:Y:S02]  /*2d40*/  LOP3.LUT R89, R89, 0xfffff, RZ, 0xc0, !PT ;  /* 0x000fffff59597812 */ /* 0x000fe400078ec0ff */
[----:B------:R-:W-:Y:S02]  /*2d50*/  LOP3.LUT R0, R35, 0xffff, RZ, 0xc0, !PT ;  /* 0x0000ffff23007812 */ /* 0x000fe400078ec0ff */
[----:B------:R-:W-:Y:S02]  /*2d60*/  LOP3.LUT R89, R89, 0x7fe00000, RZ, 0xfc, !PT ;  /* 0x7fe0000059597812 */ /* 0x000fe400078efcff */
[----:B------:R-:W-:-:S04]  /*2d70*/  LEA.HI R0, R0, R35, RZ, 0x11 ;  /* 0x0000002300007211 */ /* 0x000fc800078f88ff */
[----:B------:R-:W-:-:S03]  /*2d80*/  PRMT R94, R0, 0x9910, RZ ;  /* 0x00009910005e7816 */ /* 0x000fc600000000ff */
[----:B------:R-:W-:Y:S01]  /*2d90*/  @!P0 DMUL R32, RZ, R86 ;  /* 0x00000056ff208228 */ /* 0x000fe20000000000 */
[----:B------:R-:W-:Y:S01]  /*2da0*/  SHF.R.S32.HI R94, RZ, 0x1, R94 ;  /* 0x00000001ff5e7819 */ /* 0x000fe2000001145e */
[----:B------:R-:W-:-:S03]  /*2db0*/  @!P0 IMAD.MOV.U32 R0, RZ, RZ, 0x1 ;  /* 0x00000001ff008424 */ /* 0x000fc600078e00ff */
[----:B------:R-:W-:-:S05]  /*2dc0*/  LOP3.LUT R94, R94, 0xffff, RZ, 0xc0, !PT ;  /* 0x0000ffff5e5e7812 */ /* 0x000fca00078ec0ff */
[----:B------:R-:W-:-:S05]  /*2dd0*/  IMAD.IADD R85, R35, 0x1, -R94 ;  /* 0x0000000123557824 */ /* 0x000fca00078e0a5e */
[----:B------:R-:W-:Y:S01]  /*2de0*/  LEA R85, R85, 0x3ff00000, 0x14 ;  /* 0x3ff0000055557811 */ /* 0x000fe200078ea0ff */
        /* <DEDUP_REMOVED lines=21> */
.L_x_20:
[----:B------:R-:W-:-:S07]  /*2f40*/  IADD3 R0, PT, PT, R0, 0x1, RZ ;  /* 0x0000000100007810 */ /* 0x000fce0007ffe0ff */
.L_x_19:
[----:B------:R-:W-:-:S05]  /*2f50*/  IMAD.SHL.U32 R34, R0, 0x40, RZ ;  /* 0x0000004000227824 */ /* 0x000fca00078e00ff */
[----:B------:R-:W-:-:S04]  /*2f60*/  LOP3.LUT R34, R34, 0x40, RZ, 0xc0, !PT ;  /* 0x0000004022227812 */ /* 0x000fc800078ec0ff */
[----:B------:R-:W-:-:S05]  /*2f70*/  IADD3 R34, P0, PT, R34, UR22, RZ ;  /* 0x0000001622227c10 */ /* 0x000fca000ff1e0ff */
[----:B------:R-:W-:-:S05]  /*2f80*/  IMAD.X R35, RZ, RZ, UR23, P0 ;  /* 0x00000017ff237e24 */ /* 0x000fca00080e06ff */
[----:B------:R-:W2:Y:S04]  /*2f90*/  LDG.E.128.CONSTANT R40, desc[UR12][R34.64] ;  /* 0x0000000c22287981 */ /* 0x000ea8000c1e9d00 */
[----:B------:R-:W3:Y:S04]  /*2fa0*/  LDG.E.128.CONSTANT R96, desc[UR12][R34.64+0x10] ;  /* 0x0000100c22607981 */ /* 0x000ee8000c1e9d00 */
[----:B------:R-:W4:Y:S01]  /*2fb0*/  LDG.E.128.CONSTANT R100, desc[UR12][R34.64+0x20] ;  /* 0x0000200c22647981 */ /* 0x000f22000c1e9d00 */
[----:B------:R-:W-:Y:S01]  /*2fc0*/  LOP3.LUT R36, R0, 0x1, RZ, 0xc0, !PT ;  /* 0x0000000100247812 */ /* 0x000fe200078ec0ff */
[----:B------:R-:W-:Y:S01]  /*2fd0*/  IMAD.MOV.U32 R38, RZ, RZ, 0x20fd8164 ;  /* 0x20fd8164ff267424 */ /* 0x000fe200078e00ff */
[----:B------:R-:W-:Y:S01]  /*2fe0*/  DSETP.NEU.AND P1, PT, |R86|, +INF , PT ;  /* 0x7ff000005600742a */ /* 0x000fe20003f2d200 */
[----:B------:R-:W-:Y:S01]  /*2ff0*/  IMAD.MOV.U32 R39, RZ, RZ, 0x3da8ff83 ;  /* 0x3da8ff83ff277424 */ /* 0x000fe200078e00ff */
[----:B------:R-:W-:Y:S01]  /*3000*/  ISETP.NE.U32.AND P0, PT, R36, 0x1, PT ;  /* 0x000000012400780c */ /* 0x000fe20003f05070 */
[----:B------:R-:W-:Y:S01]  /*3010*/  DMUL R36, R32, R32 ;  /* 0x0000002020247228 */ /* 0x000fe20000000000 */
[----:B------:R-:W-:Y:S01]  /*3020*/  LEA R95, R94, 0x3ff00000, 0x14 ;  /* 0x3ff000005e5f7811 */ /* 0x000fe200078ea0ff */
[----:B------:R-:W-:Y:S01]  /*3030*/  IMAD.MOV.U32 R94, RZ, RZ, RZ ;  /* 0x000000ffff5e7224 */ /* 0x000fe200078e00ff */
[----:B------:R-:W-:-:S02]  /*3040*/  FSEL R38, R38, -8.06006814911005101289e+34, !P0 ;  /* 0xf9785eba26267808 */ /* 0x000fc40004000000 */
        /* <DEDUP_REMOVED lines=16> */
[----:B------:R-:W-:-:S05]  /*3150*/  @!P1 DMUL R32, RZ, R86 ;  /* 0x00000056ff209228 */ /* 0x000fca0000000000 */
[----:B------:R-:W-:-:S08]  /*3160*/  DMUL R90, R88, R90 ;  /* 0x0000005a585a7228 */ /* 0x000fd00000000000 */
[----:B------:R-:W-:Y:S01]  /*3170*/  DMUL R90, R90, R94 ;  /* 0x0000005e5a5a7228 */ /* 0x000fe20000000000 */
[----:B------:R-:W-:Y:S10]  /*3180*/  @!P1 BRA `(.L_x_21) ;  /* 0x0000000000509947 */ /* 0x000ff40003800000 */
        /* <DEDUP_REMOVED lines=20> */
.L_x_21:
        /* <DEDUP_REMOVED lines=11> */
[----:B------:R-:W-:Y:S01]  /*3380*/  DMUL R36, R32, R32 ;  /* 0x0000002020247228 */ /* 0x000fe20000000000 */
[----:B------:R-:W-:Y:S02]  /*3390*/  IMAD.MOV.U32 R86, RZ, RZ, RZ ;  /* 0x000000ffff567224 */ /* 0x000fe400078e00ff */
[----:B------:R-:W-:Y:S01]  /*33a0*/  FSEL R38, R38, -8.06006814911005101289e+34, !P0 ;  /* 0xf9785eba26267808 */ /* 0x000fe20004000000 */
[----:B------:R-:W-:Y:S01]  /*33b0*/  IMAD.MOV.U32 R87, RZ, RZ, R85 ;  /* 0x000000ffff577224 */ /* 0x000fe200078e0055 */
        /* <DEDUP_REMOVED lines=14> */
[----:B------:R-:W-:-:S06]  /*34a0*/  FSEL R33, R35, R33, !P0 ;  /* 0x0000002123217208 */ /* 0x000fcc0004000000 */
[----:B------:R-:W-:Y:S01]  /*34b0*/  DMUL R88, R88, R32 ;  /* 0x0000002058587228 */ /* 0x000fe20000000000 */
[----:B------:R-:W-:Y:S02]  /*34c0*/  IMAD.MOV.U32 R32, RZ, RZ, RZ ;  /* 0x000000ffff207224 */ /* 0x000fe400078e00ff */
[----:B------:R-:W-:-:S06]  /*34d0*/  IMAD.MOV.U32 R33, RZ, RZ, R95 ;  /* 0x000000ffff217224 */ /* 0x000fcc00078e005f */
[----:B------:R-:W-:Y:S02]  /*34e0*/  DMUL R32, R32, R88 ;  /* 0x0000005820207228 */ /* 0x000fe40000000000 */
[----:B------:R-:W-:-:S06]  /*34f0*/  DMUL R88, R90, R86 ;  /* 0x000000565a587228 */ /* 0x000fcc0000000000 */
[----:B------:R-:W-:Y:S01]  /*3500*/  DMUL R86, R86, R32 ;  /* 0x0000002056567228 */ /* 0x000fe20000000000 */
[----:B------:R-:W-:Y:S10]  /*3510*/  BRA `(.L_x_11) ;  /* 0x0000000800a87947 */ /* 0x000ff40003800000 */
.L_x_17:
[----:B------:R-:W-:Y:S01]  /*3520*/  IMAD.MOV.U32 R32, RZ, RZ, 0x652b82fe ;  /* 0x652b82feff207424 */ /* 0x000fe200078e00ff */
[----:B------:R-:W-:Y:S01]  /*3530*/  UMOV UR6, 0xfefa39ef ;  /* 0xfefa39ef00067882 */ /* 0x000fe20000000000 */
[----:B------:R-:W-:Y:S01]  /*3540*/  IMAD.MOV.U32 R33, RZ, RZ, 0x3ff71547 ;  /* 0x3ff71547ff217424 */ /* 0x000fe200078e00ff */
[----:B------:R-:W-:Y:S01]  /*3550*/  UMOV UR7, 0x3fe62e42 ;  /* 0x3fe62e4200077882 */ /* 0x000fe20000000000 */
[----:B------:R-:W-:Y:S01]  /*3560*/  DSETP.NEU.AND P2, PT, |R86|, +INF , PT ;  /* 0x7ff000005600742a */ /* 0x000fe20003f4d200 */
[----:B------:R-:W-:-:S03]  /*3570*/  FSETP.GEU.AND P0, PT, |R3|, 4.1917929649353027344, PT ;  /* 0x4086232b0300780b */ /* 0x000fc60003f0e200 */
        /* <DEDUP_REMOVED lines=8> */
[----:B------:R-:W-:Y:S01]  /*3600*/  MOV R33, 0x3e928af3 ;  /* 0x3e928af300217802 */ /* 0x000fe20000000f00 */
[----:B------:R-:W-:-:S05]  /*3610*/  UMOV UR7, 0x3e5ade15 ;  /* 0x3e5ade1500077882 */ /* 0x000fca0000000000 */
        /* <DEDUP_REMOVED lines=26> */
[----:B------:R-:W-:Y:S02]  /*37c0*/  DFMA R32, R34, R32, 1 ;  /* 0x3ff000002220742b */ /* 0x000fe40000000020 */
[----:B------:R-:W-:-:S08]  /*37d0*/  @!P2 DMUL R34, RZ, R86 ;  /* 0x00000056ff22a228 */ /* 0x000fd00000000000 */
[----:B------:R-:W-:Y:S02]  /*37e0*/  IMAD R91, R36, 0x100000, R33 ;  /* 0x00100000245b7824 */ /* 0x000fe400078e0221 */
        /* <DEDUP_REMOVED lines=16> */
.L_x_22:
[----:B------:R-:W-:Y:S01]  /*38f0*/  @!P2 IMAD.MOV.U32 R0, RZ, RZ, 0x1 ;  /* 0x00000001ff00a424 */ /* 0x000fe200078e00ff */
        /* <DEDUP_REMOVED lines=21> */
[----:B------:R-:W-:Y:S01]  /*3a50*/  MOV R34, R32 ;  /* 0x0000002000227202 */ /* 0x000fe20000000f00 */
[----:B------:R-:W-:-:S07]  /*3a60*/  IMAD.MOV.U32 R35, RZ, RZ, R33 ;  /* 0x000000ffff237224 */ /* 0x000fce00078e0021 */
.L_x_24:
[----:B------:R-:W-:-:S07]  /*3a70*/  VIADD R0, R0, 0x1 ;  /* 0x0000000100007836 */ /* 0x000fce0000000000 */
.L_x_23:
        /* <DEDUP_REMOVED lines=24> */
[----:B------:R-:W-:Y:S01]  /*3c00*/  FSEL R37, R37, R35, !P0 ;  /* 0x0000002325257208 */ /* 0x000fe20004000000 */
[----:B------:R-:W-:Y:S01]  /*3c10*/  @!P1 DMUL R34, RZ, R86 ;  /* 0x00000056ff229228 */ /* 0x000fe20000000000 */
        /* <DEDUP_REMOVED lines=28> */
.L_x_25:
        /* <DEDUP_REMOVED lines=9> */
[----:B------:R-:W-:Y:S01]  /*3e70*/  DMUL R88, R90, R88 ;  /* 0x000000585a587228 */ /* 0x000fe20000000000 */
        /* <DEDUP_REMOVED lines=19> */
[----:B------:R-:W-:-:S11]  /*3fb0*/  DMUL R86, R90, R86 ;  /* 0x000000565a567228 */ /* 0x000fd60000000000 */
.L_x_11:
[----:B------:R-:W-:-:S04]  /*3fc0*/  LOP3.LUT R33, R31, 0x7fffffff, RZ, 0xc0, !PT ;  /* 0x7fffffff1f217812 */ /* 0x000fc800078ec0ff */
[----:B------:R-:W-:-:S13]  /*3fd0*/  LOP3.LUT P0, RZ, R33, R30, RZ, 0xfc, !PT ;  /* 0x0000001e21ff7212 */ /* 0x000fda000780fcff */
[----:B------:R-:W-:Y:S05]  /*3fe0*/  @P0 BRA `(.L_x_26) ;  /* 0x0000000400080947 */ /* 0x000fea0003800000 */
[----:B------:R-:W-:Y:S01]  /*3ff0*/  IMAD.MOV.U32 R36, RZ, RZ, 0x652b82fe ;  /* 0x652b82feff247424 */ /* 0x000fe200078e00ff */
[----:B------:R-:W-:Y:S01]  /*4000*/  UMOV UR6, 0xfefa39ef ;  /* 0xfefa39ef00067882 */ /* 0x000fe20000000000 */
[----:B------:R-:W-:Y:S01]  /*4010*/  IMAD.MOV.U32 R37, RZ, RZ, 0x3ff71547 ;  /* 0x3ff71547ff257424 */ /* 0x000fe200078e00ff */
[----:B------:R-:W-:Y:S01]  /*4020*/  UMOV UR7, 0x3fe62e42 ;  /* 0x3fe62e4200077882 */ /* 0x000fe20000000000 */
[----:B------:R-:W-:Y:S01]  /*4030*/  FSETP.GEU.AND P0, PT, |R29|, 4.1917929649353027344, PT ;  /* 0x4086232b1d00780b */ /* 0x000fe20003f0e200 */
[----:B------:R-:W-:Y:S02]  /*4040*/  IMAD.MOV.U32 R104, RZ, RZ, R30 ;  /* 0x000000ffff687224 */ /* 0x000fe400078e001e */
[----:B------:R-:W-:Y:S01]  /*4050*/  IMAD.MOV.U32 R105, RZ, RZ, R31 ;  /* 0x000000ffff697224 */ /* 0x000fe200078e001f */
        /* <DEDUP_REMOVED lines=41> */
[C---:B------:R-:W-:Y:S01]  /*42f0*/  DADD R34, R28.reuse, +INF ;  /* 0x7ff000001c227429 */ /* 0x040fe20000000000 */
[----:B------:R-:W-:Y:S01]  /*4300*/  IMAD.MOV.U32 R104, RZ, RZ, R30 ;  /* 0x000000ffff687224 */ /* 0x000fe200078e001e */
[----:B------:R-:W-:Y:S01]  /*4310*/  DSETP.GEU.AND P0, PT, R28, RZ, PT ;  /* 0x000000ff1c00722a */ /* 0x000fe20003f0e000 */
[----:B------:R-:W-:-:S07]  /*4320*/  IMAD.MOV.U32 R105, RZ, RZ, R31 ;  /* 0x000000ffff697224 */ /* 0x000fce00078e001f */
[----:B------:R-:W-:Y:S02]  /*4330*/  FSEL R90, R34, RZ, P0 ;  /* 0x000000ff225a7208 */ /* 0x000fe40000000000 */
[----:B------:R-:W-:Y:S01]  /*4340*/  FSEL R91, R35, RZ, P0 ;  /* 0x000000ff235b7208 */ /* 0x000fe20000000000 */
[----:B------:R-:W-:Y:S06]  /*4350*/  @P1 BRA `(.L_x_27) ;  /* 0x0000001c00d01947 */ /* 0x000fec0003800000 */
[----:B------:R-:W-:Y:S01]  /*4360*/  LEA.HI R0, R36, R36, RZ, 0x1 ;  /* 0x0000002424007211 */ /* 0x000fe200078f08ff */
[----:B------:R-:W-:Y:S01]  /*4370*/  IMAD.MOV.U32 R90, RZ, RZ, R32 ;  /* 0x000000ffff5a7224 */ /* 0x000fe200078e0020 */
[----:B------:R-:W-:Y:S01]  /*4380*/  MOV R104, R30 ;  /* 0x0000001e00687202 */ /* 0x000fe20000000f00 */
[----:B------:R-:W-:Y:S01]  /*4390*/  IMAD.MOV.U32 R32, RZ, RZ, RZ ;  /* 0x000000ffff207224 */ /* 0x000fe200078e00ff */
[----:B------:R-:W-:Y:S01]  /*43a0*/  SHF.R.S32.HI R91, RZ, 0x1, R0 ;  /* 0x00000001ff5b7819 */ /* 0x000fe20000011400 */
[----:B------:R-:W-:-:S04]  /*43b0*/  IMAD.MOV.U32 R105, RZ, RZ, R31 ;  /* 0x000000ffff697224 */ /* 0x000fc800078e001f */
[----:B------:R-:W-:Y:S02]  /*43c0*/  IMAD.IADD R36, R36, 0x1, -R91 ;  /* 0x0000000124247824 */ /* 0x000fe400078e0a5b */
[----:B------:R-:W-:-:S03]  /*43d0*/  IMAD R91, R91, 0x100000, R33 ;  /* 0x001000005b5b7824 */ /* 0x000fc600078e0221 */
[----:B------:R-:W-:-:S06]  /*43e0*/  LEA R33, R36, 0x3ff00000, 0x14 ;  /* 0x3ff0000024217811 */ /* 0x000fcc00078ea0ff */
[----:B------:R-:W-:Y:S01]  /*43f0*/  DMUL R90, R90, R32 ;  /* 0x000000205a5a7228 */ /* 0x000fe20000000000 */
[----:B------:R-:W-:Y:S10]  /*4400*/  BRA `(.L_x_27) ;  /* 0x0000001c00a47947 */ /* 0x000ff40003800000 */
.L_x_26:
        /* <DEDUP_REMOVED lines=27> */
.L_x_30:
[----:B------:R-:W-:-:S07]  /*45c0*/  VIADD R0, R0, 0x1 ;  /* 0x0000000100007836 */ /* 0x000fce0000000000 */
.L_x_29:
[----:B------:R-:W-:-:S05]  /*45d0*/  IMAD.SHL.U32 R34, R0, 0x40, RZ ;  /* 0x0000004000227824 */ /* 0x000fca00078e00ff */
        /* <DEDUP_REMOVED lines=25> */
[----:B------:R-:W-:Y:S02]  /*4770*/  LOP3.LUT P0, RZ, R0, 0x2, RZ, 0xc0, !PT ;  /* 0x0000000200ff7812 */ /* 0x000fe4000780c0ff */
[----:B------:R-:W-:Y:S02]  /*4780*/  @!P1 MOV R0, RZ ;  /* 0x000000ff00009202 */ /* 0x000fe40000000f00 */
        /* <DEDUP_REMOVED lines=26> */
.L_x_31:
        /* <DEDUP_REMOVED lines=29> */
.L_x_28:
[----:B------:R-:W-:-:S13]  /*4b00*/  ISETP.GE.U32.AND P0, PT, R33, 0x7ff00000, PT ;  /* 0x7ff000002100780c */ /* 0x000fda0003f06070 */
[----:B------:R-:W-:Y:S05]  /*4b10*/  @!P0 BRA `(.L_x_32) ;  /* 0x0000000000348947 */ /* 0x000fea0003800000 */
[----:B------:R-:W-:-:S04]  /*4b20*/  ISETP.NE.AND P0, PT, R35, 0x7ff00000, PT ;  /* 0x7ff000002300780c */ /* 0x000fc80003f05270 */
[----:B------:R-:W-:-:S13]  /*4b30*/  ISETP.EQ.AND P0, PT, R28, RZ, !P0 ;  /* 0x000000ff1c00720c */ /* 0x000fda0004702270 */
[----:B------:R-:W-:-:S10]  /*4b40*/  @!P0 DADD R90, R30, -R30 ;  /* 0x000000001e5a8229 */ /* 0x000fd4000000081e */
[----:B------:R-:W-:Y:S01]  /*4b50*/  @!P0 IMAD.MOV.U32 R104, RZ, RZ, R90 ;  /* 0x000000ffff688224 */ /* 0x000fe200078e005a */
[----:B------:R-:W-:Y:S01]  /*4b60*/  @!P0 MOV R105, R91 ;  /* 0x0000005b00698202 */ /* 0x000fe20000000f00 */
        /* <DEDUP_REMOVED lines=8> */
.L_x_32:
        /* <DEDUP_REMOVED lines=57> */
[----:B------:R-:W-:Y:S02]  /*4f80*/  LEA.HI R0, R38, R38, RZ, 0x1 ;  /* 0x0000002626007211 */ /* 0x000fe400078f08ff */
[----:B------:R-:W-:Y:S01]  /*4f90*/  MOV R90, R32 ;  /* 0x00000020005a7202 */ /* 0x000fe20000000f00 */
[----:B------:R-:W-:Y:S01]  /*4fa0*/  IMAD.MOV.U32 R32, RZ, RZ, RZ ;  /* 0x000000ffff207224 */ /* 0x000fe200078e00ff */
[----:B------:R-:W-:-:S05]  /*4fb0*/  SHF.R.S32.HI R91, RZ, 0x1, R0 ;  /* 0x00000001ff5b7819 */ /* 0x000fca0000011400 */
[----:B------:R-:W-:Y:S02]  /*4fc0*/  IMAD.IADD R38, R38, 0x1, -R91 ;  /* 0x0000000126267824 */ /* 0x000fe400078e0a5b */
[----:B------:R-:W-:-:S03]  /*4fd0*/  IMAD R91, R91, 0x100000, R33 ;  /* 0x001000005b5b7824 */ /* 0x000fc600078e0221 */
[----:B------:R-:W-:-:S06]  /*4fe0*/  LEA R33, R38, 0x3ff00000, 0x14 ;  /* 0x3ff0000026217811 */ /* 0x000fcc00078ea0ff */
[----:B------:R-:W-:-:S11]  /*4ff0*/  DMUL R90, R90, R32 ;  /* 0x000000205a5a7228 */ /* 0x000fd60000000000 */
.L_x_34:
        /* <DEDUP_REMOVED lines=34> */
.L_x_36:
[----:B------:R-:W-:-:S07]  /*5220*/  VIADD R0, R0, 0x1 ;  /* 0x0000000100007836 */ /* 0x000fce0000000000 */
.L_x_35:
        /* <DEDUP_REMOVED lines=9> */
[----:B------:R-:W-:Y:S01]  /*52c0*/  MOV R39, 0x3da8ff83 ;  /* 0x3da8ff8300277802 */ /* 0x000fe20000000f00 */
[----:B------:R-:W-:Y:S01]  /*52d0*/  DSETP.NEU.AND P1, PT, |R30|, +INF , PT ;  /* 0x7ff000001e00742a */ /* 0x000fe20003f2d200 */
        /* <DEDUP_REMOVED lines=45> */
.L_x_37:
        /* <DEDUP_REMOVED lines=18> */
[----:B----4-:R-:W-:Y:S01]  /*56d0*/  DFMA R40, R36, R40, R104 ;  /* 0x000000282428722b */ /* 0x010fe20000000068 */
[----:B------:R-:W-:Y:S02]  /*56e0*/  IMAD.MOV.U32 R104, RZ, RZ, RZ ;  /* 0x000000ffff687224 */ /* 0x000fe400078e00ff */
[----:B------:R-:W-:-:S05]  /*56f0*/  IMAD.MOV.U32 R105, RZ, RZ, R85 ;  /* 0x000000ffff697224 */ /* 0x000fca00078e0055 */
        /* <DEDUP_REMOVED lines=10> */
[----:B------:R-:W-:Y:S01]  /*57a0*/  IMAD.MOV.U32 R32, RZ, RZ, RZ ;  /* 0x000000ffff207224 */ /* 0x000fe200078e00ff */
[----:B------:R-:W-:-:S06]  /*57b0*/  MOV R33, R97 ;  /* 0x0000006100217202 */ /* 0x000fcc0000000f00 */
[----:B------:R-:W-:Y:S02]  /*57c0*/  DMUL R32, R32, R90 ;  /* 0x0000005a20207228 */ /* 0x000fe40000000000 */
[----:B------:R-:W-:-:S06]  /*57d0*/  DMUL R90, R94, R104 ;  /* 0x000000685e5a7228 */ /* 0x000fcc0000000000 */
[----:B------:R-:W-:Y:S01]  /*57e0*/  DMUL R104, R104, R32 ;  /* 0x0000002068687228 */ /* 0x000fe20000000000 */
[----:B------:R-:W-:Y:S10]  /*57f0*/  BRA `(.L_x_27) ;  /* 0x0000000800a87947 */ /* 0x000ff40003800000 */
.L_x_33:
        /* <DEDUP_REMOVED lines=57> */
[----:B------:R-:W-:Y:S01]  /*5b90*/  IMAD.IADD R36, R36, 0x1, -R105 ;  /* 0x0000000124247824 */ /* 0x000fe200078e0a69 */
[----:B------:R-:W-:-:S04]  /*5ba0*/  LEA R105, R105, R33, 0x14 ;  /* 0x0000002169697211 */ /* 0x000fc800078ea0ff */
[----:B------:R-:W-:-:S06]  /*5bb0*/  LEA R33, R36, 0x3ff00000, 0x14 ;  /* 0x3ff0000024217811 */ /* 0x000fcc00078ea0ff */
[----:B------:R-:W-:-:S11]  /*5bc0*/  DMUL R104, R104, R32 ;  /* 0x0000002068687228 */ /* 0x000fd60000000000 */
.L_x_38:
        /* <DEDUP_REMOVED lines=24> */
.L_x_40:
[----:B------:R-:W-:-:S07]  /*5d50*/  VIADD R0, R0, 0x1 ;  /* 0x0000000100007836 */ /* 0x000fce0000000000 */
.L_x_39:
        /* <DEDUP_REMOVED lines=54> */
.L_x_41:
        /* <DEDUP_REMOVED lines=10> */
[----:B------:R-:W-:Y:S01]  /*6160*/  DMUL R90, R104, R90 ;  /* 0x0000005a685a7228 */ /* 0x000fe20000000000 */
        /* <DEDUP_REMOVED lines=19> */
.L_x_27:
        /* <DEDUP_REMOVED lines=11> */
[----:B------:R-:W-:Y:S02]  /*6350*/  R2UR UR7, R35 ;  /* 0x00000000230772ca */ /* 0x000fe400000e0000 */
[----:B------:R-:W-:-:S11]  /*6360*/  R2UR UR6, R34 ;  /* 0x00000000220672ca */ /* 0x000fd600000e0000 */
[----:B------:R-:W-:-:S05]  /*6370*/  FFMA R0, RZ, R57, UR7 ;  /* 0x00000007ff007e23 */ /* 0x000fca0008000039 */
[----:B------:R-:W-:-:S13]  /*6380*/  FSETP.GT.AND P0, PT, |R0|, 1.469367938527859385e-39, PT ;  /* 0x001000000000780b */ /* 0x000fda0003f04200 */
[----:B------:R-:W-:Y:S05]  /*6390*/  @P0 BRA P1, `(.L_x_42) ;  /* 0x0000000000200947 */ /* 0x000fea0000800000 */
[----:B------:R-:W-:Y:S01]  /*63a0*/  IMAD.MOV.U32 R154, RZ, RZ, R92 ;  /* 0x000000ffff9a7224 */ /* 0x000fe200078e005c */
[----:B------:R-:W-:Y:S01]  /*63b0*/  MOV R0, 0x6400 ;  /* 0x0000640000007802 */ /* 0x000fe20000000f00 */
[----:B------:R-:W-:Y:S02]  /*63c0*/  IMAD.MOV.U32 R155, RZ, RZ, R93 ;  /* 0x000000ffff9b7224 */ /* 0x000fe400078e005d */
[----:B------:R-:W-:Y:S02]  /*63d0*/  IMAD.MOV.U32 R44, RZ, RZ, R56 ;  /* 0x000000ffff2c7224 */ /* 0x000fe400078e0038 */
[----:B------:R-:W-:-:S07]  /*63e0*/  IMAD.MOV.U32 R45, RZ, RZ, R57 ;  /* 0x000000ffff2d7224 */ /* 0x000fce00078e0039 */
[----:B-----5:R-:W-:Y:S05]  /*63f0*/  CALL.REL.NOINC `($__internal_1_$__cuda_sm20_div_rn_f64_full) ;  /* 0x0000003c00147944 */ /* 0x020fea0003c00000 */
[----:B------:R-:W-:Y:S01]  /*6400*/  UMOV UR6, UR8 ;  /* 0x0000000800067c82 */ /* 0x000fe20008000000 */
[----:B------:R-:W-:-:S05]  /*6410*/  UMOV UR7, UR9 ;  /* 0x0000000900077c82 */ /* 0x000fca0008000000 */
.L_x_42:
[-C--:B------:R-:W-:Y:S02]  /*6420*/  DMUL R32, R30, R30.reuse ;  /* 0x0000001e1e207228 */ /* 0x080fe40000000000 */
[----:B------:R-:W-:Y:S02]  /*6430*/  DMUL R34, R28, R30 ;  /* 0x0000001e1c227228 */ /* 0x000fe40000000000 */
[----:B------:R-:W-:-:S04]  /*6440*/  DMUL R96, R76, R56 ;  /* 0x000000384c607228 */ /* 0x000fc80000000000 */
[C---:B------:R-:W-:Y:S02]  /*6450*/  DFMA R132, R28.reuse, R28, -R32 ;  /* 0x0000001c1c84722b */ /* 0x040fe40000000820 */
[----:B------:R-:W-:Y:S02]  /*6460*/  DFMA R130, R28, R30, R34 ;  /* 0x0000001e1c82722b */ /* 0x000fe40000000022 */
[-C--:B------:R-:W-:Y:S02]  /*6470*/  DMUL R106, R96, R96.reuse ;  /* 0x00000060606a7228 */ /* 0x080fe40000000000 */
[----:B------:R-:W-:-:S04]  /*6480*/  DMUL R102, R2, R96 ;  /* 0x0000006002667228 */ /* 0x000fc80000000000 */
[----:B------:R-:W-:Y:S02]  /*6490*/  DADD R36, |R132|, |R130| ;  /* 0x0000000084247229 */ /* 0x000fe40000000682 */
[C---:B------:R-:W-:Y:S02]  /*64a0*/  DFMA R106, R2.reuse, R2, -R106 ;  /* 0x00000002026a722b */ /* 0x040fe4000000086a */
[----:B------:R-:W-:Y:S02]  /*64b0*/  DFMA R102, R2, R96, R102 ;  /* 0x000000600266722b */ /* 0x000fe40000000066 */
        /* <DEDUP_REMOVED lines=11> */
[----:B------:R-:W-:Y:S01]  /*6570*/  IMAD.MOV.U32 R33, RZ, RZ, R37 ;  /* 0x000000ffff217224 */ /* 0x000fe200078e0025 */
[----:B------:R-:W-:Y:S02]  /*6580*/  IADD3 R43, PT, PT, R0, -0x100000, RZ ;  /* 0xfff00000002b7810 */ /* 0x000fe40007ffe0ff */
[----:B------:R-:W-:-:S07]  /*6590*/  MOV R0, 0x65b0 ;  /* 0x000065b000007802 */ /* 0x000fce0000000f00 */
[----:B-----5:R-:W-:Y:S05]  /*65a0*/  CALL.REL.NOINC `($__internal_0_$__cuda_sm20_dblrcp_rn_slowpath_v3) ;  /* 0x0000003400fc7944 */ /* 0x020fea0003c00000 */
[----:B------:R-:W-:Y:S02]  /*65b0*/  IMAD.MOV.U32 R128, RZ, RZ, R120 ;  /* 0x000000ffff807224 */ /* 0x000fe400078e0078 */
[----:B------:R-:W-:-:S07]  /*65c0*/  IMAD.MOV.U32 R129, RZ, RZ, R121 ;  /* 0x000000ffff817224 */ /* 0x000fce00078e0079 */
.L_x_43:
        /* <DEDUP_REMOVED lines=22> */
.L_x_44:
[----:B------:R-:W-:Y:S02]  /*6730*/  DADD R42, |R28|, |R30| ;  /* 0x000000001c2a7229 */ /* 0x000fe4000000061e */
[C---:B------:R-:W-:Y:S02]  /*6740*/  DMUL R136, R138.reuse, R132 ;  /* 0x000000848a887228 */ /* 0x040fe40000000000 */
[----:B------:R-:W-:Y:S02]  /*6750*/  DMUL R138, R138, R130 ;  /* 0x000000828a8a7228 */ /* 0x000fe40000000000 */
[----:B------:R-:W0:Y:S04]  /*6760*/  MUFU.RCP64H R37, R43 ;  /* 0x0000002b00257308 */ /* 0x000e280000001800 */
[----:B------:R-:W-:Y:S01]  /*6770*/  VIADD R36, R43, 0x300402 ;  /* 0x003004022b247836 */ /* 0x000fe20000000000 */
[----:B------:R-:W-:-:S04]  /*6780*/  DFMA R34, R130, -R128, R136 ;  /* 0x800000808222722b */ /* 0x000fc80000000088 */
[----:B------:R-:W-:Y:S01]  /*6790*/  FSETP.GEU.AND P0, PT, |R36|, 5.8789094863358348022e-39, PT ;  /* 0x004004022400780b */ /* 0x000fe20003f0e200 */
[----:B0-----:R-:W-:-:S08]  /*67a0*/  DFMA R32, -R42, R36, 1 ;  /* 0x3ff000002a20742b */ /* 0x001fd00000000124 */
[----:B------:R-:W-:-:S08]  /*67b0*/  DFMA R32, R32, R32, R32 ;  /* 0x000000202020722b */ /* 0x000fd00000000020 */
[----:B------:R-:W-:Y:S02]  /*67c0*/  DFMA R140, R36, R32, R36 ;  /* 0x00000020248c722b */ /* 0x000fe40000000024 */
[----:B------:R-:W-:Y:S02]  /*67d0*/  DFMA R32, R132, R128, R138 ;  /* 0x000000808420722b */ /* 0x000fe4000000008a */
[----:B------:R-:W-:-:S04]  /*67e0*/  DMUL R36, R34, R134 ;  /* 0x0000008622247228 */ /* 0x000fc80000000000 */
[----:B------:R-:W-:Y:S02]  /*67f0*/  DFMA R38, -R42, R140, 1 ;  /* 0x3ff000002a26742b */ /* 0x000fe4000000018c */
[----:B------:R-:W-:-:S06]  /*6800*/  DFMA R40, R32, R134, 1 ;  /* 0x3ff000002028742b */ /* 0x000fcc0000000086 */
        /* <DEDUP_REMOVED lines=10> */
.L_x_45:
        /* <DEDUP_REMOVED lines=22> */
.L_x_46:
[----:B------:R-:W0:Y:S01]  /*6a10*/  MUFU.RCP64H R39, R57 ;  /* 0x0000003900277308 */ /* 0x000e220000001800 */
[----:B------:R-:W-:Y:S01]  /*6a20*/  IMAD.MOV.U32 R38, RZ, RZ, 0x1 ;  /* 0x00000001ff267424 */ /* 0x000fe200078e00ff */
[C---:B------:R-:W-:Y:S02]  /*6a30*/  DMUL R148, R150.reuse, R144 ;  /* 0x0000009096947228 */ /* 0x040fe40000000000 */
[----:B------:R-:W-:-:S06]  /*6a40*/  DMUL R150, R150, R142 ;  /* 0x0000008e96967228 */ /* 0x000fcc0000000000 */
[----:B------:R-:W-:Y:S02]  /*6a50*/  DFMA R34, R142, -R140, R148 ;  /* 0x8000008c8e22722b */ /* 0x000fe40000000094 */
[----:B0-----:R-:W-:-:S06]  /*6a60*/  DFMA R32, R38, -R56, 1 ;  /* 0x3ff000002620742b */ /* 0x001fcc0000000838 */
[----:B------:R-:W-:Y:S02]  /*6a70*/  DFMA R36, -R34, R146, R36 ;  /* 0x000000922224722b */ /* 0x000fe40000000124 */
[----:B------:R-:W-:Y:S02]  /*6a80*/  DFMA R42, R32, R32, R32 ;  /* 0x00000020202a722b */ /* 0x000fe40000000020 */
[----:B------:R-:W-:-:S04]  /*6a90*/  DFMA R32, R144, R140, R150 ;  /* 0x0000008c9020722b */ /* 0x000fc80000000096 */
[----:B------:R-:W-:Y:S02]  /*6aa0*/  DMUL R34, R36, R104 ;  /* 0x0000006824227228 */ /* 0x000fe40000000000 */
[----:B------:R-:W-:Y:S02]  /*6ab0*/  DFMA R42, R38, R42, R38 ;  /* 0x0000002a262a722b */ /* 0x000fe40000000026 */
[----:B------:R-:W-:-:S06]  /*6ac0*/  DFMA R32, -R32, R146, R40 ;  /* 0x000000922020722b */ /* 0x000fcc0000000128 */
[----:B------:R-:W-:Y:S02]  /*6ad0*/  DFMA R38, R42, -R56, 1 ;  /* 0x3ff000002a26742b */ /* 0x000fe40000000838 */
[C---:B------:R-:W-:Y:S02]  /*6ae0*/  DFMA R154, R32.reuse, R90, -R34 ;  /* 0x0000005a209a722b */ /* 0x040fe40000000822 */
[----:B------:R-:W-:-:S04]  /*6af0*/  DMUL R32, R32, R104 ;  /* 0x0000006820207228 */ /* 0x000fc80000000000 */
[----:B------:R-:W-:-:S04]  /*6b00*/  DFMA R42, R42, R38, R42 ;  /* 0x000000262a2a722b */ /* 0x000fc8000000002a */
[----:B------:R-:W-:-:S04]  /*6b10*/  FSETP.GEU.AND P1, PT, |R155|, 6.5827683646048100446e-37, PT ;  /* 0x036000009b00780b */ /* 0x000fc80003f2e200 */
[----:B------:R-:W-:-:S08]  /*6b20*/  DMUL R34, R42, R154 ;  /* 0x0000009a2a227228 */ /* 0x000fd00000000000 */
[----:B------:R-:W-:-:S08]  /*6b30*/  DFMA R38, R34, -R56, R154 ;  /* 0x800000382226722b */ /* 0x000fd0000000009a */
[----:B------:R-:W-:Y:S02]  /*6b40*/  DFMA R34, R42, R38, R34 ;  /* 0x000000262a22722b */ /* 0x000fe40000000022 */
[----:B------:R-:W-:-:S08]  /*6b50*/  DFMA R38, R36, R90, R32 ;  /* 0x0000005a2426722b */ /* 0x000fd00000000020 */
[----:B------:R-:W-:-:S05]  /*6b60*/  FFMA R0, RZ, R57, R35 ;  /* 0x00000039ff007223 */ /* 0x000fca0000000023 */
[----:B------:R-:W-:-:S13]  /*6b70*/  FSETP.GT.AND P0, PT, |R0|, 1.469367938527859385e-39, PT ;  /* 0x001000000000780b */ /* 0x000fda0003f04200 */
[----:B------:R-:W-:Y:S05]  /*6b80*/  @P0 BRA P1, `(.L_x_47) ;  /* 0x0000000000180947 */ /* 0x000fea0000800000 */
[----:B------:R-:W-:Y:S01]  /*6b90*/  IMAD.MOV.U32 R44, RZ, RZ, R56 ;  /* 0x000000ffff2c7224 */ /* 0x000fe200078e0038 */
[----:B------:R-:W-:Y:S01]  /*6ba0*/  MOV R0, 0x6bd0 ;  /* 0x00006bd000007802 */ /* 0x000fe20000000f00 */
[----:B------:R-:W-:-:S07]  /*6bb0*/  IMAD.MOV.U32 R45, RZ, RZ, R57 ;  /* 0x000000ffff2d7224 */ /* 0x000fce00078e0039 */
[----:B-----5:R-:W-:Y:S05]  /*6bc0*/  CALL.REL.NOINC `($__internal_1_$__cuda_sm20_div_rn_f64_full) ;  /* 0x0000003400207944 */ /* 0x020fea0003c00000 */
[----:B------:R-:W-:Y:S02]  /*6bd0*/  IMAD.U32 R34, RZ, RZ, UR8 ;  /* 0x00000008ff227e24 */ /* 0x000fe4000f8e00ff */
[----:B------:R-:W-:-:S07]  /*6be0*/  IMAD.U32 R35, RZ, RZ, UR9 ;  /* 0x00000009ff237e24 */ /* 0x000fce000f8e00ff */
.L_x_47:
        /* <DEDUP_REMOVED lines=13> */
[----:B------:R-:W-:Y:S05]  /*6cc0*/  @P0 BRA P1, `(.L_x_48) ;  /* 0x0000000000200947 */ /* 0x000fea0000800000 */
[----:B------:R-:W-:Y:S01]  /*6cd0*/  IMAD.MOV.U32 R154, RZ, RZ, R38 ;  /* 0x000000ffff9a7224 */ /* 0x000fe200078e0026 */
[----:B------:R-:W-:Y:S01]  /*6ce0*/  MOV R44, R56 ;  /* 0x00000038002c7202 */ /* 0x000fe20000000f00 */
[----:B------:R-:W-:Y:S01]  /*6cf0*/  IMAD.MOV.U32 R155, RZ, RZ, R39 ;  /* 0x000000ffff9b7224 */ /* 0x000fe200078e0027 */
[----:B------:R-:W-:Y:S01]  /*6d00*/  MOV R0, 0x6d30 ;  /* 0x00006d3000007802 */ /* 0x000fe20000000f00 */
[----:B------:R-:W-:-:S07]  /*6d10*/  IMAD.MOV.U32 R45, RZ, RZ, R57 ;  /* 0x000000ffff2d7224 */ /* 0x000fce00078e0039 */
[----:B-----5:R-:W-:Y:S05]  /*6d20*/  CALL.REL.NOINC `($__internal_1_$__cuda_sm20_div_rn_f64_full) ;  /* 0x0000003000c87944 */ /* 0x020fea0003c00000 */
[----:B------:R-:W-:Y:S02]  /*6d30*/  IMAD.U32 R36, RZ, RZ, UR8 ;  /* 0x00000008ff247e24 */ /* 0x000fe4000f8e00ff */
[----:B------:R-:W-:-:S07]  /*6d40*/  IMAD.U32 R37, RZ, RZ, UR9 ;  /* 0x00000009ff257e24 */ /* 0x000fce000f8e00ff */
.L_x_48:
[----:B------:R-:W-:-:S06]  /*6d50*/  DADD R40, |R106|, |R102| ;  /* 0x000000006a287229 */ /* 0x000fcc0000000666 */
        /* <DEDUP_REMOVED lines=17> */
.L_x_49:
        /* <DEDUP_REMOVED lines=22> */
.L_x_50:
[----:B------:R-:W-:Y:S02]  /*6fd0*/  DADD R92, |R2|, |R96| ;  /* 0x00000000025c7229 */ /* 0x000fe40000000660 */
[C---:B------:R-:W-:Y:S02]  /*6fe0*/  DMUL R110, R112.reuse, R102 ;  /* 0x00000066706e7228 */ /* 0x040fe40000000000 */
[----:B------:R-:W-:Y:S02]  /*6ff0*/  DMUL R112, R112, R106 ;  /* 0x0000006a70707228 */ /* 0x000fe40000000000 */
[----:B------:R-:W0:Y:S04]  /*7000*/  MUFU.RCP64H R41, R93 ;  /* 0x0000005d00297308 */ /* 0x000e280000001800 */
[----:B------:R-:W-:-:S02]  /*7010*/  VIADD R40, R93, 0x300402 ;  /* 0x003004025d287836 */ /* 0x000fc40000000000 */
[----:B------:R-:W-:-:S03]  /*7020*/  DFMA R38, R102, -R98, R112 ;  /* 0x800000626626722b */ /* 0x000fc60000000070 */
[----:B------:R-:W-:-:S05]  /*7030*/  FSETP.GEU.AND P0, PT, |R40|, 5.8789094863358348022e-39, PT ;  /* 0x004004022800780b */ /* 0x000fca0003f0e200 */
[----:B------:R-:W-:Y:S02]  /*7040*/  DMUL R44, R38, R108 ;  /* 0x0000006c262c7228 */ /* 0x000fe40000000000 */
[----:B0-----:R-:W-:-:S08]  /*7050*/  DFMA R32, -R92, R40, 1 ;  /* 0x3ff000005c20742b */ /* 0x001fd00000000128 */
[----:B------:R-:W-:-:S08]  /*7060*/  DFMA R32, R32, R32, R32 ;  /* 0x000000202020722b */ /* 0x000fd00000000020 */
[----:B------:R-:W-:Y:S02]  /*7070*/  DFMA R114, R40, R32, R40 ;  /* 0x000000202872722b */ /* 0x000fe40000000028 */
[----:B------:R-:W-:-:S06]  /*7080*/  DFMA R32, R106, R98, R110 ;  /* 0x000000626a20722b */ /* 0x000fcc000000006e */
[----:B------:R-:W-:Y:S02]  /*7090*/  DFMA R42, -R92, R114, 1 ;  /* 0x3ff000005c2a742b */ /* 0x000fe40000000172 */
[----:B------:R-:W-:-:S06]  /*70a0*/  DMUL R40, R32, R108 ;  /* 0x0000006c20287228 */ /* 0x000fcc0000000000 */
        /* <DEDUP_REMOVED lines=10> */
.L_x_51:
        /* <DEDUP_REMOVED lines=20> */
.L_x_52:
[----:B------:R-:W0:Y:S01]  /*7290*/  MUFU.RCP64H R93, R57 ;  /* 0x00000039005d7308 */ /* 0x000e220000001800 */
[C---:B------:R-:W-:Y:S01]  /*72a0*/  DMUL R122, R124.reuse, R116 ;  /* 0x000000747c7a7228 */ /* 0x040fe20000000000 */
[----:B------:R-:W-:Y:S01]  /*72b0*/  IMAD.MOV.U32 R92, RZ, RZ, 0x1 ;  /* 0x00000001ff5c7424 */ /* 0x000fe200078e00ff */
[----:B------:R-:W-:-:S06]  /*72c0*/  DMUL R124, R124, R118 ;  /* 0x000000767c7c7228 */ /* 0x000fcc0000000000 */
[-C--:B------:R-:W-:Y:S02]  /*72d0*/  DFMA R32, R118, R114.reuse, R122 ;  /* 0x000000727620722b */ /* 0x080fe4000000007a */
[----:B------:R-:W-:Y:S02]  /*72e0*/  DFMA R38, R116, -R114, R124 ;  /* 0x800000727426722b */ /* 0x000fe4000000007c */
[----:B0-----:R-:W-:-:S04]  /*72f0*/  DFMA R42, R92, -R56, 1 ;  /* 0x3ff000005c2a742b */ /* 0x001fc80000000838 */
[-C--:B------:R-:W-:Y:S02]  /*7300*/  DFMA R32, -R32, R120.reuse, R40 ;  /* 0x000000782020722b */ /* 0x080fe40000000128 */
[----:B------:R-:W-:Y:S02]  /*7310*/  DFMA R38, -R38, R120, R44 ;  /* 0x000000782626722b */ /* 0x000fe4000000012c */
[----:B------:R-:W-:-:S04]  /*7320*/  DFMA R44, R42, R42, R42 ;  /* 0x0000002a2a2c722b */ /* 0x000fc8000000002a */
[----:B------:R-:W-:Y:S02]  /*7330*/  DMUL R42, R32, UR16 ;  /* 0x00000010202a7c28 */ /* 0x000fe40008000000 */
[----:B------:R-:W-:Y:S02]  /*7340*/  DMUL R40, R38, UR16 ;  /* 0x0000001026287c28 */ /* 0x000fe40008000000 */
[----:B------:R-:W-:-:S04]  /*7350*/  DFMA R44, R92, R44, R92 ;  /* 0x0000002c5c2c722b */ /* 0x000fc8000000005c */
[----:B------:R-:W-:Y:S02]  /*7360*/  DFMA R42, R38, UR14, R42 ;  /* 0x0000000e262a7c2b */ /* 0x000fe4000800002a */
[----:B------:R-:W-:Y:S02]  /*7370*/  DFMA R40, R32, UR14, -R40 ;  /* 0x0000000e20287c2b */ /* 0x000fe40008000828 */
[----:B------:R-:W-:-:S04]  /*7380*/  DFMA R38, R44, -R56, 1 ;  /* 0x3ff000002c26742b */ /* 0x000fc80000000838 */
[----:B------:R-:W-:-:S04]  /*7390*/  DMUL R32, R42, R86 ;  /* 0x000000562a207228 */ /* 0x000fc80000000000 */
[----:B------:R-:W-:-:S04]  /*73a0*/  DFMA R44, R44, R38, R44 ;  /* 0x000000262c2c722b */ /* 0x000fc8000000002c */
[----:B------:R-:W-:-:S08]  /*73b0*/  DFMA R154, R40, R88, -R32 ;  /* 0x00000058289a722b */ /* 0x000fd00000000820 */
[----:B------:R-:W-:Y:S02]  /*73c0*/  DMUL R38, R44, R154 ;  /* 0x0000009a2c267228 */ /* 0x000fe40000000000 */
[----:B------:R-:W-:-:S06]  /*73d0*/  FSETP.GEU.AND P1, PT, |R155|, 6.5827683646048100446e-37, PT ;  /* 0x036000009b00780b */ /* 0x000fcc0003f2e200 */
[----:B------:R-:W-:-:S08]  /*73e0*/  DFMA R32, R38, -R56, R154 ;  /* 0x800000382620722b */ /* 0x000fd0000000009a */
[----:B------:R-:W-:Y:S02]  /*73f0*/  DFMA R38, R44, R32, R38 ;  /* 0x000000202c26722b */ /* 0x000fe40000000026 */
[----:B------:R-:W-:-:S08]  /*7400*/  DMUL R32, R40, R86 ;  /* 0x0000005628207228 */ /* 0x000fd00000000000 */
[----:B------:R-:W-:Y:S01]  /*7410*/  FFMA R0, RZ, R57, R39 ;  /* 0x00000039ff007223 */ /* 0x000fe20000000027 */
[----:B------:R-:W-:-:S04]  /*7420*/  DFMA R32, R42, R88, R32 ;  /* 0x000000582a20722b */ /* 0x000fc80000000020 */
[----:B------:R-:W-:-:S13]  /*7430*/  FSETP.GT.AND P0, PT, |R0|, 1.469367938527859385e-39, PT ;  /* 0x001000000000780b */ /* 0x000fda0003f04200 */
[----:B------:R-:W-:Y:S05]  /*7440*/  @P0 BRA P1, `(.L_x_53) ;  /* 0x0000000000180947 */ /* 0x000fea0000800000 */
[----:B------:R-:W-:Y:S01]  /*7450*/  MOV R44, R56 ;  /* 0x00000038002c7202 */ /* 0x000fe20000000f00 */
[----:B------:R-:W-:Y:S01]  /*7460*/  IMAD.MOV.U32 R45, RZ, RZ, R57 ;  /* 0x000000ffff2d7224 */ /* 0x000fe200078e0039 */
[----:B------:R-:W-:-:S07]  /*7470*/  MOV R0, 0x7490 ;  /* 0x0000749000007802 */ /* 0x000fce0000000f00 */
[----:B-----5:R-:W-:Y:S05]  /*7480*/  CALL.REL.NOINC `($__internal_1_$__cuda_sm20_div_rn_f64_full) ;  /* 0x0000002800f07944 */ /* 0x020fea0003c00000 */
[----:B------:R-:W-:Y:S02]  /*7490*/  IMAD.U32 R38, RZ, RZ, UR8 ;  /* 0x00000008ff267e24 */ /* 0x000fe4000f8e00ff */
[----:B------:R-:W-:-:S07]  /*74a0*/  IMAD.U32 R39, RZ, RZ, UR9 ;  /* 0x00000009ff277e24 */ /* 0x000fce000f8e00ff */
.L_x_53:
        /* <DEDUP_REMOVED lines=20> */
[----:B------:R-:W-:Y:S01]  /*75f0*/  MOV R40, UR8 ;  /* 0x0000000800287c02 */ /* 0x000fe20008000f00 */
[----:B------:R-:W-:-:S07]  /*7600*/  IMAD.U32 R41, RZ, RZ, UR9 ;  /* 0x00000009ff297e24 */ /* 0x000fce000f8e00ff */
.L_x_54:
[----:B------:R-:W0:Y:S01]  /*7610*/  MUFU.RCP64H R93, R57 ;  /* 0x00000039005d7308 */ /* 0x000e220000001800 */
[----:B------:R-:W-:Y:S01]  /*7620*/  DMUL R32, R128, 3 ;  /* 0x4008000080207828 */ /* 0x000fe20000000000 */
[----:B------:R-:W-:Y:S01]  /*7630*/  IMAD.MOV.U32 R92, RZ, RZ, 0x1 ;  /* 0x00000001ff5c7424 */ /* 0x000fe200078e00ff */
[----:B------:R-:W-:-:S06]  /*7640*/  DMUL R42, R140, 3 ;  /* 0x400800008c2a7828 */ /* 0x000fcc0000000000 */
[-C--:B------:R-:W-:Y:S02]  /*7650*/  DFMA R94, R132, R32.reuse, R138 ;  /* 0x00000020845e722b */ /* 0x080fe4000000008a */
[----:B------:R-:W-:Y:S02]  /*7660*/  DFMA R100, R130, -R32, R136 ;  /* 0x800000208264722b */ /* 0x000fe40000000088 */
[-C--:B------:R-:W-:Y:S02]  /*7670*/  DFMA R160, R142, -R42.reuse, R148 ;  /* 0x8000002a8ea0722b */ /* 0x080fe40000000094 */
[----:B------:R-:W-:Y:S02]  /*7680*/  DFMA R162, R144, R42, R150 ;  /* 0x0000002a90a2722b */ /* 0x000fe40000000096 */
[----:B0-----:R-:W-:Y:S02]  /*7690*/  DFMA R32, R92, -R56, 1 ;  /* 0x3ff000005c20742b */ /* 0x001fe40000000838 */
[----:B------:R-:W-:-:S02]  /*76a0*/  DMUL R94, R94, R134 ;  /* 0x000000865e5e7228 */ /* 0x000fc40000000000 */
[----:B------:R-:W-:Y:S02]  /*76b0*/  DMUL R100, R100, R134 ;  /* 0x0000008664647228 */ /* 0x000fe40000000000 */
[----:B------:R-:W-:Y:S02]  /*76c0*/  DMUL R160, R160, R146 ;  /* 0x00000092a0a07228 */ /* 0x000fe40000000000 */
[----:B------:R-:W-:Y:S02]  /*76d0*/  DFMA R42, R32, R32, R32 ;  /* 0x00000020202a722b */ /* 0x000fe40000000020 */
[----:B------:R-:W-:Y:S02]  /*76e0*/  DMUL R162, R162, R146 ;  /* 0x00000092a2a27228 */ /* 0x000fe40000000000 */
[----:B------:R-:W-:Y:S02]  /*76f0*/  DADD R32, R94, 1 ;  /* 0x3ff000005e207429 */ /* 0x000fe40000000000 */
[----:B------:R-:W-:-:S02]  /*7700*/  DADD R44, R100, -R160 ;  /* 0x00000000642c7229 */ /* 0x000fc400000008a0 */
[----:B------:R-:W-:-:S04]  /*7710*/  DFMA R92, R92, R42, R92 ;  /* 0x0000002a5c5c722b */ /* 0x000fc8000000005c */
[----:B------:R-:W-:Y:S02]  /*7720*/  DADD R42, R32, -R162 ;  /* 0x00000000202a7229 */ /* 0x000fe400000008a2 */
[----:B------:R-:W-:Y:S02]  /*7730*/  DMUL R32, R44, R104 ;  /* 0x000000682c207228 */ /* 0x000fe40000000000 */
[----:B------:R-:W-:-:S06]  /*7740*/  DFMA R126, R92, -R56, 1 ;  /* 0x3ff000005c7e742b */ /* 0x000fcc0000000838 */
[----:B------:R-:W-:Y:S02]  /*7750*/  DFMA R154, R42, R90, -R32 ;  /* 0x0000005a2a9a722b */ /* 0x000fe40000000820 */
[----:B------:R-:W-:-:S08]  /*7760*/  DFMA R126, R92, R126, R92 ;  /* 0x0000007e5c7e722b */ /* 0x000fd0000000005c */
[----:B------:R-:W-:Y:S01]  /*7770*/  DMUL R32, R126, R154 ;  /* 0x0000009a7e207228 */ /* 0x000fe20000000000 */
[----:B------:R-:W-:-:S07]  /*7780*/  FSETP.GEU.AND P1, PT, |R155|, 6.5827683646048100446e-37, PT ;  /* 0x036000009b00780b */ /* 0x000fce0003f2e200 */
[----:B------:R-:W-:-:S08]  /*7790*/  DFMA R92, R32, -R56, R154 ;  /* 0x80000038205c722b */ /* 0x000fd0000000009a */
[----:B------:R-:W-:Y:S02]  /*77a0*/  DFMA R32, R126, R92, R32 ;  /* 0x0000005c7e20722b */ /* 0x000fe40000000020 */
[----:B------:R-:W-:Y:S02]  /*77b0*/  DMUL R126, R42, R104 ;  /* 0x000000682a7e7228 */ /* 0x000fe40000000000 */
[----:B------:R-:W-:Y:S02]  /*77c0*/  DADD R92, -R40, R36 ;  /* 0x00000000285c7229 */ /* 0x000fe40000000124 */
[----:B------:R-:W-:-:S04]  /*77d0*/  DADD R42, -R38, R34 ;  /* 0x00000000262a7229 */ /* 0x000fc80000000122 */
[----:B------:R-:W-:Y:S01]  /*77e0*/  FFMA R0, RZ, R57, R33 ;  /* 0x00000039ff007223 */ /* 0x000fe20000000021 */
[----:B------:R-:W-:-:S04]  /*77f0*/  DFMA R36, R44, R90, R126 ;  /* 0x0000005a2c24722b */ /* 0x000fc8000000007e */
        /* <DEDUP_REMOVED lines=8> */
.L_x_55:
        /* <DEDUP_REMOVED lines=22> */
.L_x_56:
[----:B------:R-:W-:Y:S01]  /*79e0*/  DMUL R36, R98, 3 ;  /* 0x4008000062247828 */ /* 0x000fe20000000000 */
[----:B------:R-:W0:Y:S01]  /*79f0*/  MUFU.RCP64H R41, R57 ;  /* 0x0000003900297308 */ /* 0x000e220000001800 */
[----:B------:R-:W-:Y:S01]  /*7a00*/  DMUL R38, R114, 3 ;  /* 0x4008000072267828 */ /* 0x000fe20000000000 */
[----:B------:R-:W-:-:S05]  /*7a10*/  IMAD.MOV.U32 R40, RZ, RZ, 0x1 ;  /* 0x00000001ff287424 */ /* 0x000fca00078e00ff */
[----:B------:R-:W-:Y:S02]  /*7a20*/  DFMA R164, R106, R36, R110 ;  /* 0x000000246aa4722b */ /* 0x000fe4000000006e */
[----:B------:R-:W-:Y:S02]  /*7a30*/  DFMA R166, R118, R38, R122 ;  /* 0x0000002676a6722b */ /* 0x000fe4000000007a */
[----:B------:R-:W-:Y:S02]  /*7a40*/  DFMA R168, R102, -R36, R112 ;  /* 0x8000002466a8722b */ /* 0x000fe40000000070 */
[----:B------:R-:W-:Y:S02]  /*7a50*/  DFMA R170, R116, -R38, R124 ;  /* 0x8000002674aa722b */ /* 0x000fe4000000007c */
[----:B------:R-:W-:Y:S02]  /*7a60*/  DMUL R164, R164, R108 ;  /* 0x0000006ca4a47228 */ /* 0x000fe40000000000 */
[----:B------:R-:W-:-:S02]  /*7a70*/  DMUL R166, R166, R120 ;  /* 0x00000078a6a67228 */ /* 0x000fc40000000000 */
[----:B0-----:R-:W-:Y:S02]  /*7a80*/  DFMA R38, R40, -R56, 1 ;  /* 0x3ff000002826742b */ /* 0x001fe40000000838 */
[----:B------:R-:W-:Y:S02]  /*7a90*/  DMUL R168, R168, R108 ;  /* 0x0000006ca8a87228 */ /* 0x000fe40000000000 */
[----:B------:R-:W-:Y:S02]  /*7aa0*/  DADD R36, R164, 1 ;  /* 0x3ff00000a4247429 */ /* 0x000fe40000000000 */
[----:B------:R-:W-:Y:S02]  /*7ab0*/  DMUL R170, R170, R120 ;  /* 0x00000078aaaa7228 */ /* 0x000fe40000000000 */
[----:B------:R-:W-:-:S04]  /*7ac0*/  DFMA R126, R38, R38, R38 ;  /* 0x00000026267e722b */ /* 0x000fc80000000026 */
[----:B------:R-:W-:Y:S02]  /*7ad0*/  DADD R36, R36, -R166 ;  /* 0x0000000024247229 */ /* 0x000fe400000008a6 */
[----:B------:R-:W-:Y:S02]  /*7ae0*/  DADD R38, R168, -R170 ;  /* 0x00000000a8267229 */ /* 0x000fe400000008aa */
[----:B------:R-:W-:-:S04]  /*7af0*/  DFMA R126, R40, R126, R40 ;  /* 0x0000007e287e722b */ /* 0x000fc80000000028 */
[----:B------:R-:W-:Y:S02]  /*7b00*/  DMUL R44, R36, UR16 ;  /* 0x00000010242c7c28 */ /* 0x000fe40008000000 */
[----:B------:R-:W-:-:S06]  /*7b10*/  DMUL R40, R38, UR16 ;  /* 0x0000001026287c28 */ /* 0x000fcc0008000000 */
[----:B------:R-:W-:Y:S02]  /*7b20*/  DFMA R38, R38, UR14, R44 ;  /* 0x0000000e26267c2b */ /* 0x000fe4000800002c */
[----:B------:R-:W-:Y:S02]  /*7b30*/  DFMA R40, R36, UR14, -R40 ;  /* 0x0000000e24287c2b */ /* 0x000fe40008000828 */
[----:B------:R-:W-:-:S04]  /*7b40*/  DFMA R44, R126, -R56, 1 ;  /* 0x3ff000007e2c742b */ /* 0x000fc80000000838 */
[----:B------:R-:W-:-:S04]  /*7b50*/  DMUL R36, R38, R86 ;  /* 0x0000005626247228 */ /* 0x000fc80000000000 */
[----:B------:R-:W-:-:S04]  /*7b60*/  DFMA R126, R126, R44, R126 ;  /* 0x0000002c7e7e722b */ /* 0x000fc8000000007e */
[C---:B------:R-:W-:Y:S02]  /*7b70*/  DFMA R154, R40.reuse, R88, -R36 ;  /* 0x00000058289a722b */ /* 0x040fe40000000824 */
[----:B------:R-:W-:-:S06]  /*7b80*/  DMUL R40, R40, R86 ;  /* 0x0000005628287228 */ /* 0x000fcc0000000000 */
[----:B------:R-:W-:Y:S02]  /*7b90*/  DMUL R36, R126, R154 ;  /* 0x0000009a7e247228 */ /* 0x000fe40000000000 */
[----:B------:R-:W-:Y:S01]  /*7ba0*/  FSETP.GEU.AND P1, PT, |R155|, 6.5827683646048100446e-37, PT ;  /* 0x036000009b00780b */ /* 0x000fe20003f2e200 */
[----:B------:R-:W-:-:S05]  /*7bb0*/  DFMA R38, R38, R88, R40 ;  /* 0x000000582626722b */ /* 0x000fca0000000028 */
[----:B------:R-:W-:-:S08]  /*7bc0*/  DFMA R44, R36, -R56, R154 ;  /* 0x80000038242c722b */ /* 0x000fd0000000009a */
[----:B------:R-:W-:-:S10]  /*7bd0*/  DFMA R36, R126, R44, R36 ;  /* 0x0000002c7e24722b */ /* 0x000fd40000000024 */
[----:B------:R-:W-:-:S05]  /*7be0*/  FFMA R0, RZ, R57, R37 ;  /* 0x00000039ff007223 */ /* 0x000fca0000000025 */
[----:B------:R-:W-:-:S13]  /*7bf0*/  FSETP.GT.AND P0, PT, |R0|, 1.469367938527859385e-39, PT ;  /* 0x001000000000780b */ /* 0x000fda0003f04200 */
[----:B------:R-:W-:Y:S05]  /*7c00*/  @P0 BRA P1, `(.L_x_57) ;  /* 0x0000000000180947 */ /* 0x000fea0000800000 */
[----:B------:R-:W-:Y:S01]  /*7c10*/  IMAD.MOV.U32 R44, RZ, RZ, R56 ;  /* 0x000000ffff2c7224 */ /* 0x000fe200078e0038 */
[----:B------:R-:W-:Y:S01]  /*7c20*/  MOV R0, 0x7c50 ;  /* 0x00007c5000007802 */ /* 0x000fe20000000f00 */
[----:B------:R-:W-:-:S07]  /*7c30*/  IMAD.MOV.U32 R45, RZ, RZ, R57 ;  /* 0x000000ffff2d7224 */ /* 0x000fce00078e0039 */
[----:B-----5:R-:W-:Y:S05]  /*7c40*/  CALL.REL.NOINC `($__internal_1_$__cuda_sm20_div_rn_f64_full) ;  /* 0x0000002400007944 */ /* 0x020fea0003c00000 */
[----:B------:R-:W-:Y:S01]  /*7c50*/  IMAD.U32 R36, RZ, RZ, UR8 ;  /* 0x00000008ff247e24 */ /* 0x000fe2000f8e00ff */
[----:B------:R-:W-:-:S07]  /*7c60*/  MOV R37, UR9 ;  /* 0x0000000900257c02 */ /* 0x000fce0008000f00 */
.L_x_57:
        /* <DEDUP_REMOVED lines=22> */
.L_x_58:
[----:B------:R-:W-:Y:S01]  /*7dd0*/  DMUL R152, R56, R56 ;  /* 0x0000003838987228 */ /* 0x000fe20000000000 */
[----:B------:R-:W-:Y:S01]  /*7de0*/  IMAD.MOV.U32 R44, RZ, RZ, 0x1 ;  /* 0x00000001ff2c7424 */ /* 0x000fe200078e00ff */
[----:B------:R-:W-:Y:S02]  /*7df0*/  DADD R38, R28, -2 ;  /* 0xc00000001c267429 */ /* 0x000fe40000000000 */
[----:B------:R-:W-:Y:S02]  /*7e00*/  DADD R160, R30, R160 ;  /* 0x000000001ea07229 */ /* 0x000fe400000000a0 */
[----:B------:R-:W0:Y:S04]  /*7e10*/  MUFU.RCP64H R45, R153 ;  /* 0x00000099002d7308 */ /* 0x000e280000001800 */
[----:B------:R-:W-:-:S02]  /*7e20*/  DADD R38, R162, R38 ;  /* 0x00000000a2267229 */ /* 0x000fc40000000026 */
[----:B------:R-:W-:-:S06]  /*7e30*/  DADD R160, -R100, R160 ;  /* 0x0000000064a07229 */ /* 0x000fcc00000001a0 */
[----:B------:R-:W-:Y:S02]  /*7e40*/  DADD R94, -R94, R38 ;  /* 0x000000005e5e7229 */ /* 0x000fe40000000126 */
[----:B------:R-:W-:Y:S02]  /*7e50*/  DMUL R38, R160, R104 ;  /* 0x00000068a0267228 */ /* 0x000fe40000000000 */
[----:B0-----:R-:W-:-:S06]  /*7e60*/  DFMA R126, -R152, R44, 1 ;  /* 0x3ff00000987e742b */ /* 0x001fcc000000012c */
[----:B------:R-:W-:Y:S02]  /*7e70*/  DFMA R154, R94, R90, -R38 ;  /* 0x0000005a5e9a722b */ /* 0x000fe40000000826 */
[----:B------:R-:W-:-:S08]  /*7e80*/  DFMA R126, R126, R126, R126 ;  /* 0x0000007e7e7e722b */ /* 0x000fd0000000007e */
[----:B------:R-:W-:Y:S01]  /*7e90*/  FSETP.GEU.AND P1, PT, |R155|, 6.5827683646048100446e-37, PT ;  /* 0x036000009b00780b */ /* 0x000fe20003f2e200 */
[----:B------:R-:W-:-:S08]  /*7ea0*/  DFMA R126, R44, R126, R44 ;  /* 0x0000007e2c7e722b */ /* 0x000fd0000000002c */
[----:B------:R-:W-:-:S08]  /*7eb0*/  DFMA R44, -R152, R126, 1 ;  /* 0x3ff00000982c742b */ /* 0x000fd0000000017e */
[----:B------:R-:W-:-:S08]  /*7ec0*/  DFMA R44, R126, R44, R126 ;  /* 0x0000002c7e2c722b */ /* 0x000fd0000000007e */
[----:B------:R-:W-:-:S08]  /*7ed0*/  DMUL R38, R154, R44 ;  /* 0x0000002c9a267228 */ /* 0x000fd00000000000 */
[----:B------:R-:W-:-:S08]  /*7ee0*/  DFMA R100, -R152, R38, R154 ;  /* 0x000000269864722b */ /* 0x000fd0000000019a */
        /* <DEDUP_REMOVED lines=14> */
.L_x_59:
[----:B------:R-:W0:Y:S01]  /*7fd0*/  MUFU.RCP64H R33, R153 ;  /* 0x0000009900217308 */ /* 0x000e220000001800 */
[----:B------:R-:W-:Y:S01]  /*7fe0*/  IMAD.MOV.U32 R32, RZ, RZ, 0x1 ;  /* 0x00000001ff207424 */ /* 0x000fe200078e00ff */
[----:B------:R-:W-:-:S05]  /*7ff0*/  FSETP.GEU.AND P1, PT, |R35|, 6.5827683646048100446e-37, PT ;  /* 0x036000002300780b */ /* 0x000fca0003f2e200 */
[----:B0-----:R-:W-:-:S08]  /*8000*/  DFMA R36, -R152, R32, 1 ;  /* 0x3ff000009824742b */ /* 0x001fd00000000120 */
[----:B------:R-:W-:-:S08]  /*8010*/  DFMA R36, R36, R36, R36 ;  /* 0x000000242424722b */ /* 0x000fd00000000024 */
[----:B------:R-:W-:-:S08]  /*8020*/  DFMA R36, R32, R36, R32 ;  /* 0x000000242024722b */ /* 0x000fd00000000020 */
[----:B------:R-:W-:-:S08]  /*8030*/  DFMA R32, -R152, R36, 1 ;  /* 0x3ff000009820742b */ /* 0x000fd00000000124 */
[----:B------:R-:W-:-:S08]  /*8040*/  DFMA R40, R36, R32, R36 ;  /* 0x000000202428722b */ /* 0x000fd00000000024 */
[----:B------:R-:W-:-:S08]  /*8050*/  DMUL R32, R34, R40 ;  /* 0x0000002822207228 */ /* 0x000fd00000000000 */
[----:B------:R-:W-:-:S08]  /*8060*/  DFMA R36, -R152, R32, R34 ;  /* 0x000000209824722b */ /* 0x000fd00000000122 */
        /* <DEDUP_REMOVED lines=12> */
.L_x_60:
[----:B------:R-:W0:Y:S01]  /*8130*/  MUFU.RCP64H R41, R153 ;  /* 0x0000009900297308 */ /* 0x000e220000001800 */
[----:B------:R-:W-:Y:S01]  /*8140*/  DADD R166, R166, -1 ;  /* 0xbff00000a6a67429 */ /* 0x000fe20000000000 */
[----:B------:R-:W-:Y:S01]  /*8150*/  IMAD.MOV.U32 R40, RZ, RZ, 0x1 ;  /* 0x00000001ff287424 */ /* 0x000fe200078e00ff */
[----:B------:R-:W-:-:S06]  /*8160*/  DADD R168, -R168, R170 ;  /* 0x00000000a8a87229 */ /* 0x000fcc00000001aa */
[----:B------:R-:W-:Y:S02]  /*8170*/  DADD R166, -R164, R166 ;  /* 0x00000000a4a67229 */ /* 0x000fe400000001a6 */
[----:B0-----:R-:W-:-:S06]  /*8180*/  DFMA R34, -R152, R40, 1 ;  /* 0x3ff000009822742b */ /* 0x001fcc0000000128 */
[----:B------:R-:W-:Y:S02]  /*8190*/  DMUL R36, R166, UR16 ;  /* 0x00000010a6247c28 */ /* 0x000fe40008000000 */
[----:B------:R-:W-:Y:S02]  /*81a0*/  DFMA R44, R34, R34, R34 ;  /* 0x00000022222c722b */ /* 0x000fe40000000022 */
[----:B------:R-:W-:-:S04]  /*81b0*/  DMUL R34, R168, UR16 ;  /* 0x00000010a8227c28 */ /* 0x000fc80008000000 */
[----:B------:R-:W-:Y:S02]  /*81c0*/  DFMA R36, R168, UR14, R36 ;  /* 0x0000000ea8247c2b */ /* 0x000fe40008000024 */
[----:B------:R-:W-:Y:S02]  /*81d0*/  DFMA R44, R40, R44, R40 ;  /* 0x0000002c282c722b */ /* 0x000fe40000000028 */
[----:B------:R-:W-:-:S04]  /*81e0*/  DFMA R166, R166, UR14, -R34 ;  /* 0x0000000ea6a67c2b */ /* 0x000fc80008000822 */
[----:B------:R-:W-:Y:S02]  /*81f0*/  DMUL R34, R36, R86 ;  /* 0x0000005624227228 */ /* 0x000fe40000000000 */
[----:B------:R-:W-:Y:S02]  /*8200*/  DFMA R40, -R152, R44, 1 ;  /* 0x3ff000009828742b */ /* 0x000fe4000000012c */
[----:B------:R-:W-:-:S04]  /*8210*/  DMUL R160, R166, R86 ;  /* 0x00000056a6a07228 */ /* 0x000fc80000000000 */
[----:B------:R-:W-:Y:S02]  /*8220*/  DFMA R154, R166, R88, -R34 ;  /* 0x00000058a69a722b */ /* 0x000fe40000000822 */
[----:B------:R-:W-:Y:S02]  /*8230*/  DFMA R44, R44, R40, R44 ;  /* 0x000000282c2c722b */ /* 0x000fe4000000002c */
[----:B------:R-:W-:-:S06]  /*8240*/  DFMA R160, R36, R88, R160 ;  /* 0x0000005824a0722b */ /* 0x000fcc00000000a0 */
[----:B------:R-:W-:Y:S01]  /*8250*/  FSETP.GEU.AND P1, PT, |R155|, 6.5827683646048100446e-37, PT ;  /* 0x036000009b00780b */ /* 0x000fe20003f2e200 */
        /* <DEDUP_REMOVED lines=12> */
.L_x_61:
        /* <DEDUP_REMOVED lines=22> */
.L_x_62:
[----:B------:R-:W0:Y:S01]  /*8480*/  MUFU.RCP64H R41, R153 ;  /* 0x0000009900297308 */ /* 0x000e220000001800 */
[----:B------:R-:W-:Y:S01]  /*8490*/  DMUL R140, R140, 9 ;  /* 0x402200008c8c7828 */ /* 0x000fe20000000000 */
[----:B------:R-:W-:Y:S01]  /*84a0*/  IMAD.MOV.U32 R40, RZ, RZ, 0x1 ;  /* 0x00000001ff287424 */ /* 0x000fe200078e00ff */
[----:B------:R-:W-:Y:S02]  /*84b0*/  DMUL R128, R128, 9 ;  /* 0x4022000080807828 */ /* 0x000fe40000000000 */
[----:B------:R-:W-:Y:S02]  /*84c0*/  DADD R28, R28, -4 ;  /* 0xc01000001c1c7429 */ /* 0x000fe40000000000 */
[----:B------:R-:W-:Y:S02]  /*84d0*/  DADD R38, -R34, R38 ;  /* 0x0000000022267229 */ /* 0x000fe40000000126 */
[-C--:B------:R-:W-:Y:S02]  /*84e0*/  DFMA R142, R142, -R140.reuse, R148 ;  /* 0x8000008c8e8e722b */ /* 0x080fe40000000094 */
[----:B------:R-:W-:-:S02]  /*84f0*/  DFMA R140, R144, R140, R150 ;  /* 0x0000008c908c722b */ /* 0x000fc40000000096 */
[-C--:B------:R-:W-:Y:S02]  /*8500*/  DFMA R130, R130, -R128.reuse, R136 ;  /* 0x800000808282722b */ /* 0x080fe40000000088 */
[----:B------:R-:W-:Y:S02]  /*8510*/  DFMA R128, R132, R128, R138 ;  /* 0x000000808480722b */ /* 0x000fe4000000008a */
[----:B0-----:R-:W-:Y:S02]  /*8520*/  DFMA R44, -R152, R40, 1 ;  /* 0x3ff00000982c742b */ /* 0x001fe40000000128 */
[-C--:B------:R-:W-:Y:S02]  /*8530*/  DFMA R142, R142, R146.reuse, R30 ;  /* 0x000000928e8e722b */ /* 0x080fe4000000001e */
[----:B------:R-:W-:Y:S02]  /*8540*/  DFMA R28, R140, R146, R28 ;  /* 0x000000928c1c722b */ /* 0x000fe4000000001c */
[----:B------:R-:W-:-:S02]  /*8550*/  DADD R36, -R36, R32 ;  /* 0x0000000024247229 */ /* 0x000fc40000000120 */
[----:B------:R-:W-:Y:S02]  /*8560*/  DFMA R44, R44, R44, R44 ;  /* 0x0000002c2c2c722b */ /* 0x000fe4000000002c */
[-C--:B------:R-:W-:Y:S02]  /*8570*/  DFMA R130, -R130, R134.reuse, R142 ;  /* 0x000000868282722b */ /* 0x080fe4000000018e */
[----:B------:R-:W-:-:S04]  /*8580*/  DFMA R128, -R128, R134, R28 ;  /* 0x000000868080722b */ /* 0x000fc8000000011c */
[----:B------:R-:W-:Y:S02]  /*8590*/  DFMA R44, R40, R44, R40 ;  /* 0x0000002c282c722b */ /* 0x000fe40000000028 */
[----:B------:R-:W-:-:S06]  /*85a0*/  DMUL R28, R130, R104 ;  /* 0x00000068821c7228 */ /* 0x000fcc0000000000 */
[----:B------:R-:W-:Y:S02]  /*85b0*/  DFMA R30, -R152, R44, 1 ;  /* 0x3ff00000981e742b */ /* 0x000fe4000000012c */
[C---:B------:R-:W-:Y:S02]  /*85c0*/  DFMA R154, R128.reuse, R90, -R28 ;  /* 0x0000005a809a722b */ /* 0x040fe4000000081c */
[----:B------:R-:W-:-:S04]  /*85d0*/  DMUL R128, R128, R104 ;  /* 0x0000006880807228 */ /* 0x000fc80000000000 */
[----:B------:R-:W-:-:S04]  /*85e0*/  DFMA R44, R44, R30, R44 ;  /* 0x0000001e2c2c722b */ /* 0x000fc8000000002c */
[----:B------:R-:W-:Y:S01]  /*85f0*/  FSETP.GEU.AND P1, PT, |R155|, 6.5827683646048100446e-37, PT ;  /* 0x036000009b00780b */ /* 0x000fe20003f2e200 */
[----:B------:R-:W-:-:S03]  /*8600*/  DFMA R128, R130, R90, R128 ;  /* 0x0000005a8280722b */ /* 0x000fc60000000080 */
        /* <DEDUP_REMOVED lines=12> */
.L_x_63:
        /* <DEDUP_REMOVED lines=22> */
.L_x_64:
[----:B------:R-:W-:Y:S01]  /*8830*/  DMUL R114, R114, 9 ;  /* 0x4022000072727828 */ /* 0x000fe20000000000 */
[----:B------:R-:W0:Y:S01]  /*8840*/  MUFU.RCP64H R33, R153 ;  /* 0x0000009900217308 */ /* 0x000e220000001800 */
[----:B------:R-:W-:Y:S01]  /*8850*/  DMUL R98, R98, 9 ;  /* 0x4022000062627828 */ /* 0x000fe20000000000 */
[----:B------:R-:W-:Y:S01]  /*8860*/  IMAD.MOV.U32 R32, RZ, RZ, 0x1 ;  /* 0x00000001ff207424 */ /* 0x000fe200078e00ff */
[----:B------:R-:W-:-:S04]  /*8870*/  DADD R2, R2, -4 ;  /* 0xc010000002027429 */ /* 0x000fc80000000000 */
[-C--:B------:R-:W-:Y:S02]  /*8880*/  DFMA R118, R118, R114.reuse, R122 ;  /* 0x000000727676722b */ /* 0x080fe4000000007a */
[----:B------:R-:W-:Y:S02]  /*8890*/  DFMA R114, R116, -R114, R124 ;  /* 0x800000727472722b */ /* 0x000fe4000000007c */
[-C--:B------:R-:W-:Y:S02]  /*88a0*/  DFMA R106, R106, R98.reuse, R110 ;  /* 0x000000626a6a722b */ /* 0x080fe4000000006e */
[----:B------:R-:W-:Y:S02]  /*88b0*/  DFMA R98, R102, -R98, R112 ;  /* 0x800000626662722b */ /* 0x000fe40000000070 */
[----:B------:R-:W-:Y:S02]  /*88c0*/  DFMA R2, R118, R120, R2 ;  /* 0x000000787602722b */ /* 0x000fe40000000002 */
[----:B0-----:R-:W-:-:S02]  /*88d0*/  DFMA R34, -R152, R32, 1 ;  /* 0x3ff000009822742b */ /* 0x001fc40000000120 */
[----:B------:R-:W-:-:S04]  /*88e0*/  DFMA R114, R114, R120, R96 ;  /* 0x000000787272722b */ /* 0x000fc80000000060 */
[----:B------:R-:W-:Y:S02]  /*88f0*/  DFMA R2, -R106, R108, R2 ;  /* 0x0000006c6a02722b */ /* 0x000fe40000000102 */
[----:B------:R-:W-:Y:S02]  /*8900*/  DFMA R40, R34, R34, R34 ;  /* 0x000000222228722b */ /* 0x000fe40000000022 */
[----:B------:R-:W-:-:S04]  /*8910*/  DFMA R98, -R98, R108, R114 ;  /* 0x0000006c6262722b */ /* 0x000fc80000000172 */
[----:B------:R-:W-:Y:S02]  /*8920*/  DMUL R34, R2, UR16 ;  /* 0x0000001002227c28 */ /* 0x000fe40008000000 */
[----:B------:R-:W-:Y:S02]  /*8930*/  DFMA R40, R32, R40, R32 ;  /* 0x000000282028722b */ /* 0x000fe40000000020 */
[----:B------:R-:W-:-:S04]  /*8940*/  DMUL R32, R98, UR16 ;  /* 0x0000001062207c28 */ /* 0x000fc80008000000 */
[----:B------:R-:W-:Y:S02]  /*8950*/  DFMA R34, R98, UR14, R34 ;  /* 0x0000000e62227c2b */ /* 0x000fe40008000022 */
[----:B------:R-:W-:Y:S02]  /*8960*/  DFMA R44, -R152, R40, 1 ;  /* 0x3ff00000982c742b */ /* 0x000fe40000000128 */
[----:B------:R-:W-:-:S04]  /*8970*/  DFMA R32, R2, UR14, -R32 ;  /* 0x0000000e02207c2b */ /* 0x000fc80008000820 */
[----:B------:R-:W-:Y:S02]  /*8980*/  DMUL R2, R34, R86 ;  /* 0x0000005622027228 */ /* 0x000fe40000000000 */
[----:B------:R-:W-:-:S06]  /*8990*/  DFMA R44, R40, R44, R40 ;  /* 0x0000002c282c722b */ /* 0x000fcc0000000028 */
[C---:B------:R-:W-:Y:S02]  /*89a0*/  DFMA R154, R32.reuse, R88, -R2 ;  /* 0x00000058209a722b */ /* 0x040fe40000000802 */
[----:B------:R-:W-:-:S06]  /*89b0*/  DMUL R32, R32, R86 ;  /* 0x0000005620207228 */ /* 0x000fcc0000000000 */
[----:B------:R-:W-:Y:S02]  /*89c0*/  DMUL R2, R44, R154 ;  /* 0x0000009a2c027228 */ /* 0x000fe40000000000 */
[----:B------:R-:W-:Y:S01]  /*89d0*/  FSETP.GEU.AND P1, PT, |R155|, 6.5827683646048100446e-37, PT ;  /* 0x036000009b00780b */ /* 0x000fe20003f2e200 */
[----:B------:R-:W-:-:S05]  /*89e0*/  DFMA R88, R34, R88, R32 ;  /* 0x000000582258722b */ /* 0x000fca0000000020 */
[----:B------:R-:W-:-:S08]  /*89f0*/  DFMA R40, -R152, R2, R154 ;  /* 0x000000029828722b */ /* 0x000fd0000000019a */
[----:B------:R-:W-:-:S10]  /*8a00*/  DFMA R2, R44, R40, R2 ;  /* 0x000000282c02722b */ /* 0x000fd40000000002 */
[----:B------:R-:W-:-:S05]  /*8a10*/  FFMA R0, RZ, R153, R3 ;  /* 0x00000099ff007223 */ /* 0x000fca0000000003 */
        /* <DEDUP_REMOVED lines=8> */
.L_x_65:
        /* <DEDUP_REMOVED lines=22> */
.L_x_66:
[----:B------:R-:W0:Y:S01]  /*8c00*/  MUFU.RCP64H R35, R57 ;  /* 0x0000003900237308 */ /* 0x000e220000001800 */
[----:B------:R-:W-:Y:S01]  /*8c10*/  IMAD.MOV.U32 R34, RZ, RZ, 0x1 ;  /* 0x00000001ff227424 */ /* 0x000fe200078e00ff */
[----:B------:R-:W-:Y:S01]  /*8c20*/  FSETP.GEU.AND P1, PT, |R95|, 6.5827683646048100446e-37, PT ;  /* 0x036000005f00780b */ /* 0x000fe20003f2e200 */
[----:B------:R-:W-:Y:S02]  /*8c30*/  DADD R86, -R2, R28 ;  /* 0x0000000002567229 */ /* 0x000fe4000000011c */
[----:B------:R-:W-:Y:S02]  /*8c40*/  DADD R32, -R32, R30 ;  /* 0x0000000020207229 */ /* 0x000fe4000000011e */
        /* <DEDUP_REMOVED lines=19> */
.L_x_67:
[----:B------:R-:W0:Y:S01]  /*8d80*/  MUFU.RCP64H R3, R57 ;  /* 0x0000003900037308 */ /* 0x000e220000001800 */
[----:B------:R-:W-:Y:S02]  /*8d90*/  MOV R2, 0x1 ;  /* 0x0000000100027802 */ /* 0x000fe40000000f00 */
        /* <DEDUP_REMOVED lines=20> */
.L_x_68:
[----:B------:R-:W0:Y:S01]  /*8ee0*/  MUFU.RCP64H R29, R57 ;  /* 0x00000039001d7308 */ /* 0x000e220000001800 */
[----:B------:R-:W-:Y:S01]  /*8ef0*/  IMAD.MOV.U32 R28, RZ, RZ, 0x1 ;  /* 0x00000001ff1c7424 */ /* 0x000fe200078e00ff */
[----:B------:R-:W-:Y:S02]  /*8f00*/  DMUL R154, R94, 4 ;  /* 0x401000005e9a7828 */ /* 0x000fe40000000000 */
[----:B------:R-:W-:Y:S02]  /*8f10*/  DADD R38, R38, -R34 ;  /* 0x0000000026267229 */ /* 0x000fe40000000822 */
[----:B------:R-:W-:Y:S02]  /*8f20*/  DADD R36, R36, -R2 ;  /* 0x0000000024247229 */ /* 0x000fe40000000802 */
[----:B------:R-:W-:-:S04]  /*8f30*/  DMUL R34, R100, 4 ;  /* 0x4010000064227828 */ /* 0x000fc80000000000 */
[----:B------:R-:W-:Y:S01]  /*8f40*/  FSETP.GEU.AND P1, PT, |R155|, 6.5827683646048100446e-37, PT ;  /* 0x036000009b00780b */ /* 0x000fe20003f2e200 */
        /* <DEDUP_REMOVED lines=12> */
[----:B------:R-:W-:Y:S02]  /*9010*/  MOV R45, R57 ;  /* 0x00000039002d7202 */ /* 0x000fe40000000f00 */
[----:B------:R-:W-:-:S07]  /*9020*/  MOV R0, 0x9040 ;  /* 0x0000904000007802 */ /* 0x000fce0000000f00 */
[----:B-----5:R-:W-:Y:S05]  /*9030*/  CALL.REL.NOINC `($__internal_1_$__cuda_sm20_div_rn_f64_full) ;  /* 0x0000001000047944 */ /* 0x020fea0003c00000 */
[----:B------:R-:W-:Y:S02]  /*9040*/  IMAD.U32 R28, RZ, RZ, UR8 ;  /* 0x00000008ff1c7e24 */ /* 0x000fe4000f8e00ff */
[----:B------:R-:W-:-:S07]  /*9050*/  IMAD.U32 R29, RZ, RZ, UR9 ;  /* 0x00000009ff1d7e24 */ /* 0x000fce000f8e00ff */
.L_x_69:
        /* <DEDUP_REMOVED lines=20> */
[----:B------:R-:W-:Y:S01]  /*91a0*/  IMAD.U32 R30, RZ, RZ, UR8 ;  /* 0x00000008ff1e7e24 */ /* 0x000fe2000f8e00ff */
[----:B------:R-:W-:-:S07]  /*91b0*/  MOV R31, UR9 ;  /* 0x00000009001f7c02 */ /* 0x000fce0008000f00 */
.L_x_70:
[----:B------:R-:W0:Y:S01]  /*91c0*/  MUFU.RCP64H R3, R57 ;  /* 0x0000003900037308 */ /* 0x000e220000001800 */
[----:B------:R-:W-:Y:S01]  /*91d0*/  IMAD.MOV.U32 R2, RZ, RZ, 0x1 ;  /* 0x00000001ff027424 */ /* 0x000fe200078e00ff */
[----:B------:R-:W-:Y:S02]  /*91e0*/  DMUL R154, R94, 3 ;  /* 0x400800005e9a7828 */ /* 0x000fe40000000000 */
[----:B------:R-:W-:Y:S02]  /*91f0*/  DADD R86, R86, R86 ;  /* 0x0000000056567229 */ /* 0x000fe40000000056 */
[----:B------:R-:W-:-:S06]  /*9200*/  DMUL R90, R100, 3 ;  /* 0x40080000645a7828 */ /* 0x000fcc0000000000 */
        /* <DEDUP_REMOVED lines=8> */
[----:B------:R-:W-:Y:S02]  /*9290*/  DFMA R2, R40, R34, R2 ;  /* 0x000000222802722b */ /* 0x000fe40000000002 */
[----:B------:R-:W-:Y:S02]  /*92a0*/  DADD R34, R32, R32 ;  /* 0x0000000020227229 */ /* 0x000fe40000000020 */
[----:B------:R-:W-:-:S06]  /*92b0*/  DADD R32, -R86, R28 ;  /* 0x0000000056207229 */ /* 0x000fcc000000011c */
[----:B------:R-:W-:Y:S01]  /*92c0*/  FFMA R0, RZ, R57, R3 ;  /* 0x00000039ff007223 */ /* 0x000fe20000000003 */
[----:B------:R-:W-:Y:S02]  /*92d0*/  DADD R30, -R34, R30 ;  /* 0x00000000221e7229 */ /* 0x000fe4000000011e */
[----:B------:R-:W-:Y:S02]  /*92e0*/  DFMA R86, R32, 0.5, R38 ;  /* 0x3fe000002056782b */ /* 0x000fe40000000026 */
[----:B------:R-:W-:-:S04]  /*92f0*/  FSETP.GT.AND P0, PT, |R0|, 1.469367938527859385e-39, PT ;  /* 0x001000000000780b */ /* 0x000fc80003f04200 */
[----:B------:R-:W-:-:S09]  /*9300*/  DFMA R88, R30, 0.5, R36 ;  /* 0x3fe000001e58782b */ /* 0x000fd20000000024 */
[----:B------:R-:W-:Y:S05]  /*9310*/  @P0 BRA P1, `(.L_x_71) ;  /* 0x0000000000180947 */ /* 0x000fea0000800000 */
[----:B------:R-:W-:Y:S01]  /*9320*/  IMAD.MOV.U32 R44, RZ, RZ, R56 ;  /* 0x000000ffff2c7224 */ /* 0x000fe200078e0038 */
[----:B------:R-:W-:Y:S01]  /*9330*/  MOV R0, 0x9360 ;  /* 0x0000936000007802 */ /* 0x000fe20000000f00 */
[----:B------:R-:W-:-:S07]  /*9340*/  IMAD.MOV.U32 R45, RZ, RZ, R57 ;  /* 0x000000ffff2d7224 */ /* 0x000fce00078e0039 */
[----:B-----5:R-:W-:Y:S05]  /*9350*/  CALL.REL.NOINC `($__internal_1_$__cuda_sm20_div_rn_f64_full) ;  /* 0x0000000c003c7944 */ /* 0x020fea0003c00000 */
[----:B------:R-:W-:Y:S02]  /*9360*/  IMAD.U32 R2, RZ, RZ, UR8 ;  /* 0x00000008ff027e24 */ /* 0x000fe4000f8e00ff */
[----:B------:R-:W-:-:S07]  /*9370*/  IMAD.U32 R3, RZ, RZ, UR9 ;  /* 0x00000009ff037e24 */ /* 0x000fce000f8e00ff */
.L_x_71:
        /* <DEDUP_REMOVED lines=22> */
.L_x_72:
[----:B------:R-:W0:Y:S01]  /*94e0*/  MUFU.RCP64H R35, R57 ;  /* 0x0000003900237308 */ /* 0x000e220000001800 */
[----:B------:R-:W-:Y:S01]  /*94f0*/  IMAD.MOV.U32 R34, RZ, RZ, 0x1 ;  /* 0x00000001ff227424 */ /* 0x000fe200078e00ff */
[----:B------:R-:W-:Y:S02]  /*9500*/  DADD R154, R94, R94 ;  /* 0x000000005e9a7229 */ /* 0x000fe4000000005e */
[----:B------:R-:W-:Y:S02]  /*9510*/  DADD R28, R88, -R28 ;  /* 0x00000000581c7229 */ /* 0x000fe4000000081c */
[----:B------:R-:W-:-:S06]  /*9520*/  DADD R88, R100, R100 ;  /* 0x0000000064587229 */ /* 0x000fcc0000000064 */
[----:B------:R-:W-:Y:S01]  /*9530*/  FSETP.GEU.AND P1, PT, |R155|, 6.5827683646048100446e-37, PT ;  /* 0x036000009b00780b */ /* 0x000fe20003f2e200 */
[----:B0-----:R-:W-:-:S08]  /*9540*/  DFMA R40, R34, -R56, 1 ;  /* 0x3ff000002228742b */ /* 0x001fd00000000838 */
[----:B------:R-:W-:-:S08]  /*9550*/  DFMA R40, R40, R40, R40 ;  /* 0x000000282828722b */ /* 0x000fd00000000028 */
[----:B------:R-:W-:-:S08]  /*9560*/  DFMA R40, R34, R40, R34 ;  /* 0x000000282228722b */ /* 0x000fd00000000022 */
[----:B------:R-:W-:-:S08]  /*9570*/  DFMA R34, R40, -R56, 1 ;  /* 0x3ff000002822742b */ /* 0x000fd00000000838 */
[----:B------:R-:W-:Y:S02]  /*9580*/  DFMA R90, R40, R34, R40 ;  /* 0x00000022285a722b */ /* 0x000fe40000000028 */
[----:B------:R-:W-:-:S06]  /*9590*/  DADD R34, R86, -R2 ;  /* 0x0000000056227229 */ /* 0x000fcc0000000802 */
[----:B------:R-:W-:Y:S02]  /*95a0*/  DMUL R40, R90, R154 ;  /* 0x0000009a5a287228 */ /* 0x000fe40000000000 */
[----:B------:R-:W-:-:S06]  /*95b0*/  DMUL R86, R78, R34 ;  /* 0x000000224e567228 */ /* 0x000fcc0000000000 */
[----:B------:R-:W-:Y:S02]  /*95c0*/  DFMA R44, R40, -R56, R154 ;  /* 0x80000038282c722b */ /* 0x000fe4000000009a */
[----:B------:R-:W-:-:S06]  /*95d0*/  DFMA R86, R68, R28, R86 ;  /* 0x0000001c4456722b */ /* 0x000fcc0000000056 */
[----:B------:R-:W-:Y:S02]  /*95e0*/  DFMA R2, R90, R44, R40 ;  /* 0x0000002c5a02722b */ /* 0x000fe40000000028 */
[----:B------:R-:W-:-:S08]  /*95f0*/  DMUL R40, R78, R28 ;  /* 0x0000001c4e287228 */ /* 0x000fd00000000000 */
[----:B------:R-:W-:Y:S01]  /*9600*/  FFMA R0, RZ, R57, R3 ;  /* 0x00000039ff007223 */ /* 0x000fe20000000003 */
[----:B------:R-:W-:-:S04]  /*9610*/  DFMA R34, R68, R34, -R40 ;  /* 0x000000224422722b */ /* 0x000fc80000000828 */
        /* <DEDUP_REMOVED lines=8> */
.L_x_73:
        /* <DEDUP_REMOVED lines=22> */
.L_x_74:
[----:B------:R-:W0:Y:S01]  /*9800*/  MUFU.RSQ64H R41, R59 ;  /* 0x0000003b00297308 */ /* 0x000e220000001c00 */
[----:B------:R-:W-:Y:S01]  /*9810*/  VIADD R40, R59, 0xfcb00000 ;  /* 0xfcb000003b287836 */ /* 0x000fe20000000000 */
[----:B------:R-:W-:Y:S01]  /*9820*/  MOV R57, 0x3fd80000 ;  /* 0x3fd8000000397802 */ /* 0x000fe20000000f00 */
[----:B------:R-:W-:Y:S01]  /*9830*/  IMAD.MOV.U32 R56, RZ, RZ, 0x0 ;  /* 0x00000000ff387424 */ /* 0x000fe200078e00ff */
[----:B------:R-:W-:Y:S02]  /*9840*/  DADD R2, R34, -R2 ;  /* 0x0000000022027229 */ /* 0x000fe40000000802 */
[----:B------:R-:W-:Y:S01]  /*9850*/  ISETP.GE.U32.AND P0, PT, R40, 0x7ca00000, PT ;  /* 0x7ca000002800780c */ /* 0x000fe20003f06070 */
[----:B------:R-:W-:Y:S02]  /*9860*/  DADD R28, R86, -R28 ;  /* 0x00000000561c7229 */ /* 0x000fe4000000081c */
[----:B-----5:R-:W-:Y:S02]  /*9870*/  DMUL R96, R66, R60 ;  /* 0x0000003c42607228 */ /* 0x020fe40000000000 */
[----:B0-----:R-:W-:-:S08]  /*9880*/  DMUL R44, R40, R40 ;  /* 0x00000028282c7228 */ /* 0x001fd00000000000 */
[----:B------:R-:W-:-:S08]  /*9890*/  DFMA R44, R58, -R44, 1 ;  /* 0x3ff000003a2c742b */ /* 0x000fd0000000082c */
[----:B------:R-:W-:Y:S02]  /*98a0*/  DFMA R56, R44, R56, 0.5 ;  /* 0x3fe000002c38742b */ /* 0x000fe40000000038 */
[----:B------:R-:W-:-:S08]  /*98b0*/  DMUL R44, R40, R44 ;  /* 0x0000002c282c7228 */ /* 0x000fd00000000000 */
[----:B------:R-:W-:-:S08]  /*98c0*/  DFMA R44, R56, R44, R40 ;  /* 0x0000002c382c722b */ /* 0x000fd00000000028 */
[----:B------:R-:W-:Y:S02]  /*98d0*/  DMUL R56, R58, R44 ;  /* 0x0000002c3a387228 */ /* 0x000fe40000000000 */
[----:B------:R-:W-:Y:S02]  /*98e0*/  VIADD R91, R45, 0xfff00000 ;  /* 0xfff000002d5b7836 */ /* 0x000fe40000000000 */
[----:B------:R-:W-:-:S04]  /*98f0*/  IMAD.MOV.U32 R90, RZ, RZ, R44 ;  /* 0x000000ffff5a7224 */ /* 0x000fc800078e002c */
[----:B------:R-:W-:-:S08]  /*9900*/  DFMA R88, R56, -R56, R58 ;  /* 0x800000383858722b */ /* 0x000fd0000000003a */
[----:B------:R-:W-:Y:S01]  /*9910*/  DFMA R34, R88, R90, R56 ;  /* 0x0000005a5822722b */ /* 0x000fe20000000038 */
[----:B------:R-:W-:Y:S10]  /*9920*/  @!P0 BRA `(.L_x_75) ;  /* 0x0000000000288947 */ /* 0x000ff40003800000 */
[----:B------:R-:W-:Y:S01]  /*9930*/  IMAD.MOV.U32 R87, RZ, RZ, R57 ;  /* 0x000000ffff577224 */ /* 0x000fe200078e0039 */
[----:B------:R-:W-:Y:S01]  /*9940*/  MOV R90, 0x99b0 ;  /* 0x000099b0005a7802 */ /* 0x000fe20000000f00 */
[----:B------:R-:W-:Y:S02]  /*9950*/  IMAD.MOV.U32 R85, RZ, RZ, R44 ;  /* 0x000000ffff557224 */ /* 0x000fe400078e002c */
[----:B------:R-:W-:Y:S02]  /*9960*/  IMAD.MOV.U32 R0, RZ, RZ, R58 ;  /* 0x000000ffff007224 */ /* 0x000fe400078e003a */
[----:B------:R-:W-:Y:S02]  /*9970*/  IMAD.MOV.U32 R41, RZ, RZ, R59 ;  /* 0x000000ffff297224 */ /* 0x000fe400078e003b */
[----:B------:R-:W-:Y:S02]  /*9980*/  IMAD.MOV.U32 R86, RZ, RZ, R56 ;  /* 0x000000ffff567224 */ /* 0x000fe400078e0038 */
[----:B------:R-:W-:-:S07]  /*9990*/  IMAD.MOV.U32 R57, RZ, RZ, R91 ;  /* 0x000000ffff397224 */ /* 0x000fce00078e005b */
[----:B------:R-:W-:Y:S05]  /*99a0*/  CALL.REL.NOINC `($__internal_2_$__cuda_sm20_dsqrt_rn_f64_mediumpath_v1) ;  /* 0x0000000c001c7944 */ /* 0x000fea0003c00000 */
[----:B------:R-:W-:Y:S01]  /*99b0*/  MOV R34, R56 ;  /* 0x0000003800227202 */ /* 0x000fe20000000f00 */
[----:B------:R-:W-:-:S07]  /*99c0*/  IMAD.MOV.U32 R35, RZ, RZ, R57 ;  /* 0x000000ffff237224 */ /* 0x000fce00078e0039 */
.L_x_75:
[----:B------:R-:W0:Y:S01]  /*99d0*/  S2R R85, SR_TID.X ;  /* 0x0000000000557919 */ /* 0x000e220000002100 */
[----:B------:R-:W1:Y:S01]  /*99e0*/  LDC.64 R40, c[0x0][0x430] ;  /* 0x00010c00ff287b82 */ /* 0x000e620000000a00 */
[----:B------:R-:W2:Y:S01]  /*99f0*/  S2R R99, SR_TID.Y ;  /* 0x0000000000637919 */ /* 0x000ea20000002200 */
[----:B------:R-:W3:Y:S06]  /*9a00*/  LDG.E.128 R88, desc[UR12][R46.64] ;  /* 0x0000000c2e587981 */ /* 0x000eec000c1e1d00 */
[----:B------:R-:W4:Y:S01]  /*9a10*/  LDC.64 R86, c[0x0][0x438] ;  /* 0x00010e00ff567b82 */ /* 0x000f220000000a00 */
[C---:B0-----:R-:W-:Y:S01]  /*9a20*/  LEA R56, R85.reuse, UR18, 0x3 ;  /* 0x0000001255387c11 */ /* 0x041fe2000f8e18ff */
[----:B-1----:R-:W-:Y:S01]  /*9a30*/  IMAD.WIDE.U32 R40, R85, 0x18, R40 ;  /* 0x0000001855287825 */ /* 0x002fe200078e0028 */
[----:B--2---:R-:W-:-:S04]  /*9a40*/  LEA R58, R99, UR18, 0x3 ;  /* 0x00000012633a7c11 */ /* 0x004fc8000f8e18ff */
[----:B------:R-:W2:Y:S01]  /*9a50*/  LDL.64 R56, [R56+0x60] ;  /* 0x0000600038387983 */ /* 0x000ea20000100a00 */
[----:B------:R-:W-:-:S03]  /*9a60*/  IMAD.WIDE.U32 R40, R99, 0x8, R40 ;  /* 0x0000000863287825 */ /* 0x000fc600078e0028 */
[----:B------:R-:W5:Y:S04]  /*9a70*/  LDL.64 R58, [R58+0x60] ;  /* 0x000060003a3a7983 */ /* 0x000f680000100a00 */
[----:B------:R-:W3:Y:S01]  /*9a80*/  LDG.E.64 R44, desc[UR12][R40.64] ;  /* 0x0000000c282c7981 */ /* 0x000ee2000c1e1b00 */
[----:B------:R-:W4:Y:S01]  /*9a90*/  S2R R103, SR_CTAID.X ;  /* 0x0000000000677919 */ /* 0x000f220000002500 */
[----:B------:R-:W-:Y:S01]  /*9aa0*/  DMUL R34, R96, R34 ;  /* 0x0000002260227228 */ /* 0x000fe20000000000 */
[----:B----4-:R-:W-:Y:S01]  /*9ab0*/  IMAD.WIDE.U32 R86, R103, 0x18, R86 ;  /* 0x0000001867567825 */ /* 0x010fe200078e0056 */
[-C--:B--2---:R-:W-:Y:S02]  /*9ac0*/  DMUL R100, R100, R56.reuse ;  /* 0x0000003864647228 */ /* 0x084fe40000000000 */
[----:B------:R-:W-:-:S06]  /*9ad0*/  DMUL R94, R94, R56 ;  /* 0x000000385e5e7228 */ /* 0x000fcc0000000000 */
[-C--:B-----5:R-:W-:Y:S02]  /*9ae0*/  DMUL R100, R100, R58.reuse ;  /* 0x0000003a64647228 */ /* 0x0a0fe40000000000 */
[----:B------:R-:W-:-:S06]  /*9af0*/  DMUL R94, R94, R58 ;  /* 0x0000003a5e5e7228 */ /* 0x000fcc0000000000 */
[-C--:B---3--:R-:W-:Y:S02]  /*9b00*/  DFMA R92, R92, R44.reuse, -R100 ;  /* 0x0000002c5c5c722b */ /* 0x088fe40000000864 */
[----:B------:R-:W-:-:S06]  /*9b10*/  DFMA R42, R42, R44, -R94 ;  /* 0x0000002c2a2a722b */ /* 0x000fcc000000085e */
[C---:B------:R-:W-:Y:S02]  /*9b20*/  DMUL R44, R80.reuse, R92 ;  /* 0x0000005c502c7228 */ /* 0x040fe40000000000 */
[----:B------:R-:W-:-:S06]  /*9b30*/  DMUL R60, R80, R42 ;  /* 0x0000002a503c7228 */ /* 0x000fcc0000000000 */
[C---:B------:R-:W-:Y:S02]  /*9b40*/  DFMA R44, R82.reuse, R42, -R44 ;  /* 0x0000002a522c722b */ /* 0x040fe4000000082c */
[----:B------:R-:W-:Y:S01]  /*9b50*/  DFMA R60, R82, R92, R60 ;  /* 0x0000005c523c722b */ /* 0x000fe2000000003c */
[----:B------:R-:W-:-:S05]  /*9b60*/  IMAD.WIDE.U32 R42, R99, 0x8, R86 ;  /* 0x00000008632a7825 */ /* 0x000fca00078e0056 */
[C---:B------:R-:W-:Y:S02]  /*9b70*/  DFMA R88, R34.reuse, R44, R88 ;  /* 0x0000002c2258722b */ /* 0x040fe40000000058 */
[----:B------:R-:W-:-:S07]  /*9b80*/  DFMA R90, R34, R60, R90 ;  /* 0x0000003c225a722b */ /* 0x000fce000000005a */
[----:B------:R0:W-:Y:S04]  /*9b90*/  STG.E.128 desc[UR12][R46.64], R88 ;  /* 0x000000582e007986 */ /* 0x0001e8000c101d0c */
[----:B------:R-:W2:Y:S01]  /*9ba0*/  LDG.E.64 R42, desc[UR12][R42.64] ;  /* 0x0000000c2a2a7981 */ /* 0x000ea2000c1e1b00 */
[----:B------:R-:W-:-:S03]  /*9bb0*/  IMAD.WIDE.U32 R60, R85, 0x8, R86 ;  /* 0x00000008553c7825 */ /* 0x000fc600078e0056 */
[----:B------:R-:W3:Y:S04]  /*9bc0*/  LDG.E.64 R40, desc[UR12][R40.64] ;  /* 0x0000000c28287981 */ /* 0x000ee8000c1e1b00 */
[----:B------:R-:W4:Y:S04]  /*9bd0*/  LDG.E.64 R60, desc[UR12][R60.64] ;  /* 0x0000000c3c3c7981 */ /* 0x000f28000c1e1b00 */
[----:B------:R-:W5:Y:S01]  /*9be0*/  LDG.E.128 R92, desc[UR12][R48.64] ;  /* 0x0000000c305c7981 */ /* 0x000f62000c1e1d00 */
[----:B------:R-:W-:-:S08]  /*9bf0*/  DMUL R44, R56, R58 ;  /* 0x0000003a382c7228 */ /* 0x000fd00000000000 */
[----:B------:R-:W-:-:S08]  /*9c00*/  DMUL R44, R44, UR6 ;  /* 0x000000062c2c7c28 */ /* 0x000fd00008000000 */
[-C--:B------:R-:W-:Y:S02]  /*9c10*/  DMUL R32, R32, R44.reuse ;  /* 0x0000002c20207228 */ /* 0x080fe40000000000 */
[----:B------:R-:W-:Y:S01]  /*9c20*/  DMUL R30, R30, R44 ;  /* 0x0000002c1e1e7228 */ /* 0x000fe20000000000 */
[----:B------:R-:W-:Y:S02]  /*9c30*/  UIADD3 UR20, UP1, UPT, UR20, 0x8, URZ ;  /* 0x0000000814147890 */ /* 0x000fe4000ff3e0ff */
[----:B------:R-:W-:Y:S02]  /*9c40*/  UIADD3 UR19, UPT, UPT, UR19, 0x1, URZ ;  /* 0x0000000113137890 */ /* 0x000fe4000fffe0ff */
[----:B------:R-:W-:Y:S02]  /*9c50*/  UIADD3.X UR21, UPT, UPT, URZ, UR21, URZ, UP1, !UPT ;  /* 0x00000015ff157290 */ /* 0x000fe40008ffe4ff */
[----:B------:R-:W-:Y:S02]  /*9c60*/  UISETP.NE.AND UP1, UPT, UR19, URZ, UPT ;  /* 0x000000ff1300728c */ /* 0x000fe4000bf25270 */
[----:B------:R-:W-:-:S04]  /*9c70*/  UIADD3 UR10, UP2, UPT, UR10, 0x8, URZ ;  /* 0x000000080a0a7890 */ /* 0x000fc8000ff5e0ff */
[----:B------:R-:W-:Y:S01]  /*9c80*/  UIADD3.X UR11, UPT, UPT, URZ, UR11, URZ, UP2, !UPT ;  /* 0x0000000bff0b7290 */ /* 0x000fe200097fe4ff */
[----:B--2---:R-:W-:-:S08]  /*9c90*/  DMUL R56, R56, R42 ;  /* 0x0000002a38387228 */ /* 0x004fd00000000000 */
[----:B---3--:R-:W-:Y:S02]  /*9ca0*/  DFMA R56, R40, UR6, R56 ;  /* 0x0000000628387c2b */ /* 0x008fe40008000038 */
[----:B----4-:R-:W-:-:S06]  /*9cb0*/  DMUL R58, R58, R60 ;  /* 0x0000003c3a3a7228 */ /* 0x010fcc0000000000 */
[-C--:B------:R-:W-:Y:S02]  /*9cc0*/  DFMA R32, R38, R56.reuse, R32 ;  /* 0x000000382620722b */ /* 0x080fe40000000020 */
[----:B------:R-:W-:-:S06]  /*9cd0*/  DFMA R30, R36, R56, R30 ;  /* 0x00000038241e722b */ /* 0x000fcc000000001e */
[-C--:B------:R-:W-:Y:S02]  /*9ce0*/  DFMA R2, R2, R58.reuse, R32 ;  /* 0x0000003a0202722b */ /* 0x080fe40000000020 */
[----:B------:R-:W-:Y:S01]  /*9cf0*/  DFMA R28, R28, R58, R30 ;  /* 0x0000003a1c1c722b */ /* 0x000fe2000000001e */
[----:B------:R-:W-:Y:S01]  /*9d00*/  UMOV UR6, 0x6dbe5bcd ;  /* 0x6dbe5bcd00067882 */ /* 0x000fe20000000000 */
[----:B------:R-:W-:-:S04]  /*9d10*/  UMOV UR7, 0x3fb45f30 ;  /* 0x3fb45f3000077882 */ /* 0x000fc80000000000 */
[----:B------:R-:W-:Y:S02]  /*9d20*/  DMUL R2, R2, UR6 ;  /* 0x0000000602027c28 */ /* 0x000fe40008000000 */
[----:B------:R-:W-:-:S06]  /*9d30*/  DMUL R28, R28, UR6 ;  /* 0x000000061c1c7c28 */ /* 0x000fcc0008000000 */
[C---:B-----5:R-:W-:Y:S02]  /*9d40*/  DFMA R92, R34.reuse, R2, R92 ;  /* 0x00000002225c722b */ /* 0x060fe4000000005c */
[----:B------:R-:W-:-:S07]  /*9d50*/  DFMA R94, R34, R28, R94 ;  /* 0x0000001c225e722b */ /* 0x000fce000000005e */
[----:B------:R0:W-:Y:S01]  /*9d60*/  STG.E.128 desc[UR12][R48.64], R92 ;  /* 0x0000005c30007986 */ /* 0x0001e2000c101d0c */
[----:B------:R-:W-:Y:S05]  /*9d70*/  BRA.U UP1, `(.L_x_76) ;  /* 0xffffff7501147547 */ /* 0x000fea000b83ffff */
[----:B------:R-:W-:Y:S05]  /*9d80*/  BRA.U UP0, `(.L_x_77) ;  /* 0xffffff71009c7547 */ /* 0x000fea000b83ffff */
[----:B------:R-:W-:Y:S05]  /*9d90*/  EXIT ;  /* 0x000000000000794d */ /* 0x000fea0003800000 */
        .weak           $__internal_0_$__cuda_sm20_dblrcp_rn_slowpath_v3
        .type           $__internal_0_$__cuda_sm20_dblrcp_rn_slowpath_v3,@function
        .size           $__internal_0_$__cuda_sm20_dblrcp_rn_slowpath_v3,($__internal_1_$__cuda_sm20_div_rn_f64_full - $__internal_0_$__cuda_sm20_dblrcp_rn_slowpath_v3)
$__internal_0_$__cuda_sm20_dblrcp_rn_slowpath_v3:
[----:B------:R-:W-:Y:S02]  /*9da0*/  IMAD.MOV.U32 R92, RZ, RZ, R32 ;  /* 0x000000ffff5c7224 */ /* 0x000fe400078e0020 */
[----:B------:R-:W-:-:S06]  /*9db0*/  IMAD.MOV.U32 R93, RZ, RZ, R33 ;  /* 0x000000ffff5d7224 */ /* 0x000fcc00078e0021 */
[----:B------:R-:W-:-:S14]  /*9dc0*/  DSETP.GTU.AND P0, PT, |R92|, +INF , PT ;  /* 0x7ff000005c00742a */ /* 0x000fdc0003f0c200 */
[----:B------:R-:W-:Y:S05]  /*9dd0*/  @P0 BRA `(.L_x_78) ;  /* 0x0000000000800947 */ /* 0x000fea0003800000 */
[----:B------:R-:W-:-:S05]  /*9de0*/  LOP3.LUT R38, R33, 0x7fffffff, RZ, 0xc0, !PT ;  /* 0x7fffffff21267812 */ /* 0x000fca00078ec0ff */
[----:B------:R-:W-:-:S05]  /*9df0*/  VIADD R32, R38, 0xffffffff ;  /* 0xffffffff26207836 */ /* 0x000fca0000000000 */
[----:B------:R-:W-:-:S13]  /*9e00*/  ISETP.GE.U32.AND P0, PT, R32, 0x7fefffff, PT ;  /* 0x7fefffff2000780c */ /* 0x000fda0003f06070 */
[----:B------:R-:W-:Y:S01]  /*9e10*/  @P0 LOP3.LUT R33, R93, 0x7ff00000, RZ, 0x3c, !PT ;  /* 0x7ff000005d210812 */ /* 0x000fe200078e3cff */
[----:B------:R-:W-:Y:S01]  /*9e20*/  @P0 IMAD.MOV.U32 R32, RZ, RZ, RZ ;  /* 0x000000ffff200224 */ /* 0x000fe200078e00ff */
[----:B------:R-:W-:Y:S06]  /*9e30*/  @P0 BRA `(.L_x_79) ;  /* 0x0000000000700947 */ /* 0x000fec0003800000 */
[----:B------:R-:W-:-:S13]  /*9e40*/  ISETP.GE.U32.AND P0, PT, R38, 0x1000001, PT ;  /* 0x010000012600780c */ /* 0x000fda0003f06070 */
[----:B------:R-:W-:Y:S05]  /*9e50*/  @!P0 BRA `(.L_x_80) ;  /* 0x0000000000388947 */ /* 0x000fea0003800000 */
[----:B------:R-:W-:Y:S02]  /*9e60*/  VIADD R33, R93, 0xc0200000 ;  /* 0xc02000005d217836 */ /* 0x000fe40000000000 */
[----:B------:R-:W-:Y:S02]  /*9e70*/  IMAD.MOV.U32 R32, RZ, RZ, R92 ;  /* 0x000000ffff207224 */ /* 0x000fe400078e005c */
[----:B------:R-:W0:Y:S01]  /*9e80*/  MUFU.RCP64H R39, R33 ;  /* 0x0000002100277308 */ /* 0x000e220000001800 */
[----:B------:R-:W-:-:S06]  /*9e90*/  IMAD.MOV.U32 R38, RZ, RZ, R43 ;  /* 0x000000ffff267224 */ /* 0x000fcc00078e002b */
[----:B0-----:R-:W-:-:S08]  /*9ea0*/  DFMA R42, -R32, R38, 1 ;  /* 0x3ff00000202a742b */ /* 0x001fd00000000126 */
[----:B------:R-:W-:-:S08]  /*9eb0*/  DFMA R42, R42, R42, R42 ;  /* 0x0000002a2a2a722b */ /* 0x000fd0000000002a */
[----:B------:R-:W-:-:S08]  /*9ec0*/  DFMA R42, R38, R42, R38 ;  /* 0x0000002a262a722b */ /* 0x000fd00000000026 */
[----:B------:R-:W-:-:S08]  /*9ed0*/  DFMA R38, -R32, R42, 1 ;  /* 0x3ff000002026742b */ /* 0x000fd0000000012a */
[----:B------:R-:W-:-:S08]  /*9ee0*/  DFMA R38, R42, R38, R42 ;  /* 0x000000262a26722b */ /* 0x000fd0000000002a */
[----:B------:R-:W-:-:S08]  /*9ef0*/  DMUL R38, R38, 2.2250738585072013831e-308 ;  /* 0x0010000026267828 */ /* 0x000fd00000000000 */
[----:B------:R-:W-:-:S08]  /*9f00*/  DFMA R42, -R92, R38, 1 ;  /* 0x3ff000005c2a742b */ /* 0x000fd00000000126 */
[----:B------:R-:W-:-:S08]  /*9f10*/  DFMA R42, R42, R42, R42 ;  /* 0x0000002a2a2a722b */ /* 0x000fd0000000002a */
[----:B------:R-:W-:Y:S01]  /*9f20*/  DFMA R32, R38, R42, R38 ;  /* 0x0000002a2620722b */ /* 0x000fe20000000026 */
[----:B------:R-:W-:Y:S10]  /*9f30*/  BRA `(.L_x_79) ;  /* 0x0000000000307947 */ /* 0x000ff40003800000 */
.L_x_80:
[----:B------:R-:W-:Y:S01]  /*9f40*/  DMUL R38, R92, 8.11296384146066816958e+31 ;  /* 0x469000005c267828 */ /* 0x000fe20000000000 */
[----:B------:R-:W-:-:S05]  /*9f50*/  MOV R32, R43 ;  /* 0x0000002b00207202 */ /* 0x000fca0000000f00 */
[----:B------:R-:W0:Y:S02]  /*9f60*/  MUFU.RCP64H R33, R39 ;  /* 0x0000002700217308 */ /* 0x000e240000001800 */
[----:B0-----:R-:W-:-:S08]  /*9f70*/  DFMA R42, -R38, R32, 1 ;  /* 0x3ff00000262a742b */ /* 0x001fd00000000120 */
[----:B------:R-:W-:-:S08]  /*9f80*/  DFMA R42, R42, R42, R42 ;  /* 0x0000002a2a2a722b */ /* 0x000fd0000000002a */
[----:B------:R-:W-:-:S08]  /*9f90*/  DFMA R42, R32, R42, R32 ;  /* 0x0000002a202a722b */ /* 0x000fd00000000020 */
[----:B------:R-:W-:-:S08]  /*9fa0*/  DFMA R32, -R38, R42, 1 ;  /* 0x3ff000002620742b */ /* 0x000fd0000000012a */
[----:B------:R-:W-:-:S08]  /*9fb0*/  DFMA R32, R42, R32, R42 ;  /* 0x000000202a20722b */ /* 0x000fd0000000002a */
[----:B------:R-:W-:Y:S01]  /*9fc0*/  DMUL R32, R32, 8.11296384146066816958e+31 ;  /* 0x4690000020207828 */ /* 0x000fe20000000000 */
[----:B------:R-:W-:Y:S10]  /*9fd0*/  BRA `(.L_x_79) ;  /* 0x0000000000087947 */ /* 0x000ff40003800000 */
.L_x_78:
[----:B------:R-:W-:Y:S01]  /*9fe0*/  LOP3.LUT R33, R93, 0x80000, RZ, 0xfc, !PT ;  /* 0x000800005d217812 */ /* 0x000fe200078efcff */
[----:B------:R-:W-:-:S07]  /*9ff0*/  IMAD.MOV.U32 R32, RZ, RZ, R92 ;  /* 0x000000ffff207224 */ /* 0x000fce00078e005c */
.L_x_79:
[----:B------:R-:W-:Y:S02]  /*a000*/  IMAD.MOV.U32 R120, RZ, RZ, R32 ;  /* 0x000000ffff787224 */ /* 0x000fe400078e0020 */
[----:B------:R-:W-:Y:S02]  /*a010*/  IMAD.MOV.U32 R121, RZ, RZ, R33 ;  /* 0x000000ffff797224 */ /* 0x000fe400078e0021 */
[----:B------:R-:W-:Y:S02]  /*a020*/  IMAD.MOV.U32 R32, RZ, RZ, R0 ;  /* 0x000000ffff207224 */ /* 0x000fe400078e0000 */
[----:B------:R-:W-:-:S04]  /*a030*/  IMAD.MOV.U32 R33, RZ, RZ, 0x0 ;  /* 0x00000000ff217424 */ /* 0x000fc800078e00ff */
[----:B------:R-:W-:Y:S05]  /*a040*/  RET.REL.NODEC R32 `(ghmatecd_kernel) ;  /* 0xffffff5c20ec7950 */ /* 0x000fea0003c3ffff */
        .weak           $__internal_1_$__cuda_sm20_div_rn_f64_full
        .type           $__internal_1_$__cuda_sm20_div_rn_f64_full,@function
        .size           $__internal_1_$__cuda_sm20_div_rn_f64_full,($__internal_2_$__cuda_sm20_dsqrt_rn_f64_mediumpath_v1 - $__internal_1_$__cuda_sm20_div_rn_f64_full)
$__internal_1_$__cuda_sm20_div_rn_f64_full:
[C---:B------:R-:W-:Y:S01]  /*a050*/  FSETP.GEU.AND P0, PT, |R45|.reuse, 1.469367938527859385e-39, PT ;  /* 0x001000002d00780b */ /* 0x040fe20003f0e200 */
[----:B------:R-:W-:Y:S01]  /*a060*/  IMAD.MOV.U32 R156, RZ, RZ, 0x1 ;  /* 0x00000001ff9c7424 */ /* 0x000fe200078e00ff */
[C---:B------:R-:W-:Y:S01]  /*a070*/  LOP3.LUT R40, R45.reuse, 0x800fffff, RZ, 0xc0, !PT ;  /* 0x800fffff2d287812 */ /* 0x040fe200078ec0ff */
[----:B------:R-:W-:Y:S01]  /*a080*/  IMAD.MOV.U32 R173, RZ, RZ, 0x1ca00000 ;  /* 0x1ca00000ffad7424 */ /* 0x000fe200078e00ff */
[----:B------:R-:W-:Y:S02]  /*a090*/  LOP3.LUT R85, R45, 0x7ff00000, RZ, 0xc0, !PT ;  /* 0x7ff000002d557812 */ /* 0x000fe400078ec0ff */
[----:B------:R-:W-:Y:S01]  /*a0a0*/  LOP3.LUT R41, R40, 0x3ff00000, RZ, 0xfc, !PT ;  /* 0x3ff0000028297812 */ /* 0x000fe200078efcff */
[----:B------:R-:W-:Y:S01]  /*a0b0*/  IMAD.MOV.U32 R40, RZ, RZ, R44 ;  /* 0x000000ffff287224 */ /* 0x000fe200078e002c */
[----:B------:R-:W-:-:S04]  /*a0c0*/  LOP3.LUT R172, R155, 0x7ff00000, RZ, 0xc0, !PT ;  /* 0x7ff000009bac7812 */ /* 0x000fc800078ec0ff */
[----:B------:R-:W-:Y:S01]  /*a0d0*/  ISETP.GE.U32.AND P1, PT, R172, R85, PT ;  /* 0x00000055ac00720c */ /* 0x000fe20003f26070 */
[----:B------:R-:W-:-:S06]  /*a0e0*/  @!P0 DMUL R40, R44, 8.98846567431157953865e+307 ;  /* 0x7fe000002c288828 */ /* 0x000fcc0000000000 */
[----:B------:R-:W0:Y:S02]  /*a0f0*/  MUFU.RCP64H R157, R41 ;  /* 0x00000029009d7308 */ /* 0x000e240000001800 */
[----:B0-----:R-:W-:-:S08]  /*a100*/  DFMA R126, R156, -R40, 1 ;  /* 0x3ff000009c7e742b */ /* 0x001fd00000000828 */
[----:B------:R-:W-:-:S08]  /*a110*/  DFMA R126, R126, R126, R126 ;  /* 0x0000007e7e7e722b */ /* 0x000fd0000000007e */
[----:B------:R-:W-:Y:S01]  /*a120*/  DFMA R156, R156, R126, R156 ;  /* 0x0000007e9c9c722b */ /* 0x000fe2000000009c */
[----:B------:R-:W-:Y:S02]  /*a130*/  SEL R127, R173, 0x63400000, !P1 ;  /* 0x63400000ad7f7807 */ /* 0x000fe40004800000 */
[----:B------:R-:W-:Y:S02]  /*a140*/  FSETP.GEU.AND P1, PT, |R155|, 1.469367938527859385e-39, PT ;  /* 0x001000009b00780b */ /* 0x000fe40003f2e200 */
[----:B------:R-:W-:-:S03]  /*a150*/  LOP3.LUT R127, R127, 0x800fffff, R155, 0xf8, !PT ;  /* 0x800fffff7f7f7812 */ /* 0x000fc600078ef89b */
[----:B------:R-:W-:Y:S01]  /*a160*/  DFMA R158, R156, -R40, 1 ;  /* 0x3ff000009c9e742b */ /* 0x000fe20000000828 */
[----:B------:R-:W-:-:S07]  /*a170*/  MOV R126, R154 ;  /* 0x0000009a007e7202 */ /* 0x000fce0000000f00 */
[----:B------:R-:W-:Y:S01]  /*a180*/  DFMA R156, R156, R158, R156 ;  /* 0x0000009e9c9c722b */ /* 0x000fe2000000009c */
[----:B------:R-:W-:Y:S10]  /*a190*/  @P1 BRA `(.L_x_81) ;  /* 0x0000000000201947 */ /* 0x000ff40003800000 */
[----:B------:R-:W-:Y:S01]  /*a1a0*/  LOP3.LUT R159, R45, 0x7ff00000, RZ, 0xc0, !PT ;  /* 0x7ff000002d9f7812 */ /* 0x000fe200078ec0ff */
[----:B------:R-:W-:-:S03]  /*a1b0*/  IMAD.MOV.U32 R158, RZ, RZ, RZ ;  /* 0x000000ffff9e7224 */ /* 0x000fc600078e00ff */
[----:B------:R-:W-:-:S04]  /*a1c0*/  ISETP.GE.U32.AND P1, PT, R172, R159, PT ;  /* 0x0000009fac00720c */ /* 0x000fc80003f26070 */
[----:B------:R-:W-:-:S04]  /*a1d0*/  SEL R173, R173, 0x63400000, !P1 ;  /* 0x63400000adad7807 */ /* 0x000fc80004800000 */
[----:B------:R-:W-:-:S04]  /*a1e0*/  LOP3.LUT R173, R173, 0x80000000, R155, 0xf8, !PT ;  /* 0x80000000adad7812 */ /* 0x000fc800078ef89b */
[----:B------:R-:W-:-:S06]  /*a1f0*/  LOP3.LUT R159, R173, 0x100000, RZ, 0xfc, !PT ;  /* 0x00100000ad9f7812 */ /* 0x000fcc00078efcff */
[----:B------:R-:W-:-:S10]  /*a200*/  DFMA R126, R126, 2, -R158 ;  /* 0x400000007e7e782b */ /* 0x000fd4000000089e */
[----:B------:R-:W-:-:S07]  /*a210*/  LOP3.LUT R172, R127, 0x7ff00000, RZ, 0xc0, !PT ;  /* 0x7ff000007fac7812 */ /* 0x000fce00078ec0ff */
.L_x_81:
[----:B------:R-:W-:Y:S01]  /*a220*/  @!P0 LOP3.LUT R85, R41, 0x7ff00000, RZ, 0xc0, !PT ;  /* 0x7ff0000029558812 */ /* 0x000fe200078ec0ff */
[----:B------:R-:W-:Y:S01]  /*a230*/  VIADD R173, R172, 0xffffffff ;  /* 0xffffffffacad7836 */ /* 0x000fe20000000000 */
[----:B------:R-:W-:-:S03]  /*a240*/  DMUL R158, R156, R126 ;  /* 0x0000007e9c9e7228 */ /* 0x000fc60000000000 */
[----:B------:R-:W-:Y:S01]  /*a250*/  VIADD R176, R85, 0xffffffff ;  /* 0xffffffff55b07836 */ /* 0x000fe20000000000 */
[----:B------:R-:W-:-:S04]  /*a260*/  ISETP.GT.U32.AND P0, PT, R173, 0x7feffffe, PT ;  /* 0x7feffffead00780c */ /* 0x000fc80003f04070 */
[----:B------:R-:W-:Y:S01]  /*a270*/  ISETP.GT.U32.OR P0, PT, R176, 0x7feffffe, P0 ;  /* 0x7feffffeb000780c */ /* 0x000fe20000704470 */
[----:B------:R-:W-:-:S08]  /*a280*/  DFMA R174, R158, -R40, R126 ;  /* 0x800000289eae722b */ /* 0x000fd0000000007e */
[----:B------:R-:W-:-:S04]  /*a290*/  DFMA R156, R156, R174, R158 ;  /* 0x000000ae9c9c722b */ /* 0x000fc8000000009e */
[----:B------:R-:W-:Y:S07]  /*a2a0*/  @P0 BRA `(.L_x_82) ;  /* 0x0000000000740947 */ /* 0x000fee0003800000 */
[----:B------:R-:W-:Y:S01]  /*a2b0*/  LOP3.LUT R154, R155, 0x7ff00000, RZ, 0xc0, !PT ;  /* 0x7ff000009b9a7812 */ /* 0x000fe200078ec0ff */
[----:B------:R-:W-:Y:S01]  /*a2c0*/  IMAD.MOV.U32 R85, RZ, RZ, 0x1ca00000 ;  /* 0x1ca00000ff557424 */ /* 0x000fe200078e00ff */
[----:B------:R-:W-:-:S04]  /*a2d0*/  LOP3.LUT R155, R45, 0x7ff00000, RZ, 0xc0, !PT ;  /* 0x7ff000002d9b7812 */ /* 0x000fc800078ec0ff */
[CC--:B------:R-:W-:Y:S02]  /*a2e0*/  VIADDMNMX R158, R154.reuse, -R155.reuse, 0xb9600000, !PT ;  /* 0xb96000009a9e7446 */ /* 0x0c0fe4000780099b */
[----:B------:R-:W-:Y:S01]  /*a2f0*/  ISETP.GE.U32.AND P0, PT, R154, R155, PT ;  /* 0x0000009b9a00720c */ /* 0x000fe20003f06070 */
[----:B------:R-:W-:Y:S01]  /*a300*/  IMAD.MOV.U32 R154, RZ, RZ, RZ ;  /* 0x000000ffff9a7224 */ /* 0x000fe200078e00ff */
[----:B------:R-:W-:Y:S02]  /*a310*/  VIMNMX R158, PT, PT, R158, 0x46a00000, PT ;  /* 0x46a000009e9e7848 */ /* 0x000fe40003fe0100 */
[----:B------:R-:W-:-:S05]  /*a320*/  SEL R85, R85, 0x63400000, !P0 ;  /* 0x6340000055557807 */ /* 0x000fca0004000000 */
[----:B------:R-:W-:-:S04]  /*a330*/  IMAD.IADD R85, R158, 0x1, -R85 ;  /* 0x000000019e557824 */ /* 0x000fc800078e0a55 */
[----:B------:R-:W-:-:S06]  /*a340*/  VIADD R155, R85, 0x7fe00000 ;  /* 0x7fe00000559b7836 */ /* 0x000fcc0000000000 */
[----:B------:R-:W-:-:S10]  /*a350*/  DMUL R158, R156, R154 ;  /* 0x0000009a9c9e7228 */ /* 0x000fd40000000000 */
[----:B------:R-:W-:-:S13]  /*a360*/  FSETP.GTU.AND P0, PT, |R159|, 1.469367938527859385e-39, PT ;  /* 0x001000009f00780b */ /* 0x000fda0003f0c200 */
[----:B------:R-:W-:Y:S05]  /*a370*/  @P0 BRA `(.L_x_83) ;  /* 0x0000000000940947 */ /* 0x000fea0003800000 */
[----:B------:R-:W-:Y:S01]  /*a380*/  DFMA R40, R156, -R40, R126 ;  /* 0x800000289c28722b */ /* 0x000fe2000000007e */
[----:B------:R-:W-:-:S09]  /*a390*/  IMAD.MOV.U32 R154, RZ, RZ, RZ ;  /* 0x000000ffff9a7224 */ /* 0x000fd200078e00ff */
[C---:B------:R-:W-:Y:S02]  /*a3a0*/  FSETP.NEU.AND P0, PT, R41.reuse, RZ, PT ;  /* 0x000000ff2900720b */ /* 0x040fe40003f0d000 */
[----:B------:R-:W-:-:S04]  /*a3b0*/  LOP3.LUT R45, R41, 0x80000000, R45, 0x48, !PT ;  /* 0x80000000292d7812 */ /* 0x000fc800078e482d */
[----:B------:R-:W-:-:S07]  /*a3c0*/  LOP3.LUT R155, R45, R155, RZ, 0xfc, !PT ;  /* 0x0000009b2d9b7212 */ /* 0x000fce00078efcff */
[----:B------:R-:W-:Y:S05]  /*a3d0*/  @!P0 BRA `(.L_x_83) ;  /* 0x00000000007c8947 */ /* 0x000fea0003800000 */
[C---:B------:R-:W-:Y:S01]  /*a3e0*/  IADD3 R41, PT, PT, -R85.reuse, RZ, RZ ;  /* 0x000000ff55297210 */ /* 0x040fe20007ffe1ff */
[----:B------:R-:W-:Y:S01]  /*a3f0*/  IMAD.MOV.U32 R40, RZ, RZ, RZ ;  /* 0x000000ffff287224 */ /* 0x000fe200078e00ff */
[----:B------:R-:W-:Y:S01]  /*a400*/  DMUL.RP R154, R156, R154 ;  /* 0x0000009a9c9a7228 */ /* 0x000fe20000008000 */
[----:B------:R-:W-:-:S04]  /*a410*/  IADD3 R85, PT, PT, -R85, -0x43300000, RZ ;  /* 0xbcd0000055557810 */ /* 0x000fc80007ffe1ff */
[----:B------:R-:W-:-:S05]  /*a420*/  DFMA R40, R158, -R40, R156 ;  /* 0x800000289e28722b */ /* 0x000fca000000009c */
[----:B------:R-:W-:-:S05]  /*a430*/  LOP3.LUT R45, R155, R45, RZ, 0x3c, !PT ;  /* 0x0000002d9b2d7212 */ /* 0x000fca00078e3cff */
[----:B------:R-:W-:-:S04]  /*a440*/  FSETP.NEU.AND P0, PT, |R41|, R85, PT ;  /* 0x000000552900720b */ /* 0x000fc80003f0d200 */
[----:B------:R-:W-:Y:S02]  /*a450*/  FSEL R158, R154, R158, !P0 ;  /* 0x0000009e9a9e7208 */ /* 0x000fe40004000000 */
[----:B------:R-:W-:Y:S01]  /*a460*/  FSEL R159, R45, R159, !P0 ;  /* 0x0000009f2d9f7208 */ /* 0x000fe20004000000 */
[----:B------:R-:W-:Y:S06]  /*a470*/  BRA `(.L_x_83) ;  /* 0x0000000000547947 */ /* 0x000fec0003800000 */
.L_x_82:
[----:B------:R-:W-:-:S14]  /*a480*/  DSETP.NAN.AND P0, PT, R154, R154, PT ;  /* 0x0000009a9a00722a */ /* 0x000fdc0003f08000 */
[----:B------:R-:W-:Y:S05]  /*a490*/  @P0 BRA `(.L_x_84) ;  /* 0x0000000000440947 */ /* 0x000fea0003800000 */
[----:B------:R-:W-:-:S14]  /*a4a0*/  DSETP.NAN.AND P0, PT, R44, R44, PT ;  /* 0x0000002c2c00722a */ /* 0x000fdc0003f08000 */
[----:B------:R-:W-:Y:S05]  /*a4b0*/  @P0 BRA `(.L_x_85) ;  /* 0x0000000000300947 */ /* 0x000fea0003800000 */
[----:B------:R-:W-:Y:S01]  /*a4c0*/  ISETP.NE.AND P0, PT, R172, R85, PT ;  /* 0x00000055ac00720c */ /* 0x000fe20003f05270 */
[----:B------:R-:W-:Y:S02]  /*a4d0*/  IMAD.MOV.U32 R158, RZ, RZ, 0x0 ;  /* 0x00000000ff9e7424 */ /* 0x000fe400078e00ff */
[----:B------:R-:W-:-:S10]  /*a4e0*/  IMAD.MOV.U32 R159, RZ, RZ, -0x80000 ;  /* 0xfff80000ff9f7424 */ /* 0x000fd400078e00ff */
[----:B------:R-:W-:Y:S05]  /*a4f0*/  @!P0 BRA `(.L_x_83) ;  /* 0x0000000000348947 */ /* 0x000fea0003800000 */
[----:B------:R-:W-:Y:S02]  /*a500*/  ISETP.NE.AND P0, PT, R172, 0x7ff00000, PT ;  /* 0x7ff00000ac00780c */ /* 0x000fe40003f05270 */
[----:B------:R-:W-:Y:S02]  /*a510*/  LOP3.LUT R159, R155, 0x80000000, R45, 0x48, !PT ;  /* 0x800000009b9f7812 */ /* 0x000fe400078e482d */
[----:B------:R-:W-:-:S13]  /*a520*/  ISETP.EQ.OR P0, PT, R85, RZ, !P0 ;  /* 0x000000ff5500720c */ /* 0x000fda0004702670 */
[----:B------:R-:W-:Y:S01]  /*a530*/  @P0 LOP3.LUT R40, R159, 0x7ff00000, RZ, 0xfc, !PT ;  /* 0x7ff000009f280812 */ /* 0x000fe200078efcff */
[----:B------:R-:W-:Y:S02]  /*a540*/  @!P0 IMAD.MOV.U32 R158, RZ, RZ, RZ ;  /* 0x000000ffff9e8224 */ /* 0x000fe400078e00ff */
[----:B------:R-:W-:Y:S02]  /*a550*/  @P0 IMAD.MOV.U32 R158, RZ, RZ, RZ ;  /* 0x000000ffff9e0224 */ /* 0x000fe400078e00ff */
[----:B------:R-:W-:Y:S01]  /*a560*/  @P0 IMAD.MOV.U32 R159, RZ, RZ, R40 ;  /* 0x000000ffff9f0224 */ /* 0x000fe200078e0028 */
[----:B------:R-:W-:Y:S06]  /*a570*/  BRA `(.L_x_83) ;  /* 0x0000000000147947 */ /* 0x000fec0003800000 */
.L_x_85:
[----:B------:R-:W-:Y:S01]  /*a580*/  LOP3.LUT R159, R45, 0x80000, RZ, 0xfc, !PT ;  /* 0x000800002d9f7812 */ /* 0x000fe200078efcff */
[----:B------:R-:W-:Y:S01]  /*a590*/  IMAD.MOV.U32 R158, RZ, RZ, R44 ;  /* 0x000000ffff9e7224 */ /* 0x000fe200078e002c */
[----:B------:R-:W-:Y:S06]  /*a5a0*/  BRA `(.L_x_83) ;  /* 0x0000000000087947 */ /* 0x000fec0003800000 */
.L_x_84:
[----:B------:R-:W-:Y:S01]  /*a5b0*/  LOP3.LUT R159, R155, 0x80000, RZ, 0xfc, !PT ;  /* 0x000800009b9f7812 */ /* 0x000fe200078efcff */
[----:B------:R-:W-:-:S07]  /*a5c0*/  IMAD.MOV.U32 R158, RZ, RZ, R154 ;  /* 0x000000ffff9e7224 */ /* 0x000fce00078e009a */
.L_x_83:
[----:B------:R-:W-:Y:S01]  /*a5d0*/  MOV R40, R0 ;  /* 0x0000000000287202 */ /* 0x000fe20000000f00 */
[----:B------:R-:W-:Y:S01]  /*a5e0*/  IMAD.MOV.U32 R41, RZ, RZ, 0x0 ;  /* 0x00000000ff297424 */ /* 0x000fe200078e00ff */
[----:B------:R-:W-:Y:S02]  /*a5f0*/  R2UR UR8, R158 ;  /* 0x000000009e0872ca */ /* 0x000fe400000e0000 */
[----:B------:R-:W-:Y:S01]  /*a600*/  R2UR UR9, R159 ;  /* 0x000000009f0972ca */ /* 0x000fe200000e0000 */
[----:B------:R-:W-:-:S14]  /*a610*/  RET.REL.NODEC R40 `(ghmatecd_kernel) ;  /* 0xffffff5828787950 */ /* 0x000fdc0003c3ffff */
        .weak           $__internal_2_$__cuda_sm20_dsqrt_rn_f64_mediumpath_v1
        .type           $__internal_2_$__cuda_sm20_dsqrt_rn_f64_mediumpath_v1,@function
        .size           $__internal_2_$__cuda_sm20_dsqrt_rn_f64_mediumpath_v1,($ghmatecd_kernel$__internal_trig_reduction_slowpathd - $__internal_2_$__cuda_sm20_dsqrt_rn_f64_mediumpath_v1)
$__internal_2_$__cuda_sm20_dsqrt_rn_f64_mediumpath_v1:
[----:B------:R-:W-:Y:S01]  /*a620*/  ISETP.GE.U32.AND P0, PT, R40, -0x3400000, PT ;  /* 0xfcc000002800780c */ /* 0x000fe20003f06070 */
[----:B------:R-:W-:Y:S02]  /*a630*/  IMAD.MOV.U32 R45, RZ, RZ, R41 ;  /* 0x000000ffff2d7224 */ /* 0x000fe400078e0029 */
[----:B------:R-:W-:Y:S02]  /*a640*/  IMAD.MOV.U32 R44, RZ, RZ, R0 ;  /* 0x000000ffff2c7224 */ /* 0x000fe400078e0000 */
[----:B------:R-:W-:Y:S02]  /*a650*/  IMAD.MOV.U32 R40, RZ, RZ, R88 ;  /* 0x000000ffff287224 */ /* 0x000fe400078e0058 */
[----:B------:R-:W-:Y:S02]  /*a660*/  IMAD.MOV.U32 R41, RZ, RZ, R89 ;  /* 0x000000ffff297224 */ /* 0x000fe400078e0059 */
[----:B------:R-:W-:-:S04]  /*a670*/  IMAD.MOV.U32 R56, RZ, RZ, R85 ;  /* 0x000000ffff387224 */ /* 0x000fc800078e0055 */
[----:B------:R-:W-:Y:S05]  /*a680*/  @!P0 BRA `(.L_x_86) ;  /* 0x0000000000208947 */ /* 0x000fea0003800000 */
[----:B------:R-:W-:-:S10]  /*a690*/  DFMA.RM R40, R40, R56, R86 ;  /* 0x000000382828722b */ /* 0x000fd40000004056 */
[----:B------:R-:W-:-:S05]  /*a6a0*/  IADD3 R56, P0, PT, R40, 0x1, RZ ;  /* 0x0000000128387810 */ /* 0x000fca0007f1e0ff */
[----:B------:R-:W-:-:S06]  /*a6b0*/  IMAD.X R57, RZ, RZ, R41, P0 ;  /* 0x000000ffff397224 */ /* 0x000fcc00000e0629 */
[----:B------:R-:W-:-:S08]  /*a6c0*/  DFMA.RP R44, -R40, R56, R44 ;  /* 0x00000038282c722b */ /* 0x000fd0000000812c */
[----:B------:R-:W-:-:S06]  /*a6d0*/  DSETP.GT.AND P0, PT, R44, RZ, PT ;  /* 0x000000ff2c00722a */ /* 0x000fcc0003f04000 */
[----:B------:R-:W-:Y:S02]  /*a6e0*/  FSEL R40, R56, R40, P0 ;  /* 0x0000002838287208 */ /* 0x000fe40000000000 */
[----:B------:R-:W-:Y:S01]  /*a6f0*/  FSEL R41, R57, R41, P0 ;  /* 0x0000002939297208 */ /* 0x000fe20000000000 */
[----:B------:R-:W-:Y:S06]  /*a700*/  BRA `(.L_x_87) ;  /* 0x0000000000647947 */ /* 0x000fec0003800000 */
.L_x_86:
[----:B------:R-:W-:-:S14]  /*a710*/  DSETP.NE.AND P0, PT, R44, RZ, PT ;  /* 0x000000ff2c00722a */ /* 0x000fdc0003f05000 */
[----:B------:R-:W-:Y:S05]  /*a720*/  @!P0 BRA `(.L_x_88) ;  /* 0x0000000000588947 */ /* 0x000fea0003800000 */
[----:B------:R-:W-:-:S13]  /*a730*/  ISETP.GE.AND P0, PT, R45, RZ, PT ;  /* 0x000000ff2d00720c */ /* 0x000fda0003f06270 */
[----:B------:R-:W-:Y:S01]  /*a740*/  @!P0 IMAD.MOV.U32 R40, RZ, RZ, 0x0 ;  /* 0x00000000ff288424 */ /* 0x000fe200078e00ff */
[----:B------:R-:W-:Y:S01]  /*a750*/  @!P0 MOV R41, 0xfff80000 ;  /* 0xfff8000000298802 */ /* 0x000fe20000000f00 */
[----:B------:R-:W-:Y:S06]  /*a760*/  @!P0 BRA `(.L_x_87) ;  /* 0x00000000004c8947 */ /* 0x000fec0003800000 */
[----:B------:R-:W-:-:S13]  /*a770*/  ISETP.GT.AND P0, PT, R45, 0x7fefffff, PT ;  /* 0x7fefffff2d00780c */ /* 0x000fda0003f04270 */
[----:B------:R-:W-:Y:S05]  /*a780*/  @P0 BRA `(.L_x_88) ;  /* 0x0000000000400947 */ /* 0x000fea0003800000 */
[----:B------:R-:W-:Y:S01]  /*a790*/  DMUL R40, R44, 8.11296384146066816958e+31 ;  /* 0x469000002c287828 */ /* 0x000fe20000000000 */
[----:B------:R-:W-:Y:S02]  /*a7a0*/  IMAD.MOV.U32 R86, RZ, RZ, 0x0 ;  /* 0x00000000ff567424 */ /* 0x000fe400078e00ff */
[----:B------:R-:W-:Y:S02]  /*a7b0*/  IMAD.MOV.U32 R44, RZ, RZ, RZ ;  /* 0x000000ffff2c7224 */ /* 0x000fe400078e00ff */
[----:B------:R-:W-:Y:S01]  /*a7c0*/  IMAD.MOV.U32 R87, RZ, RZ, 0x3fd80000 ;  /* 0x3fd80000ff577424 */ /* 0x000fe200078e00ff */
[----:B------:R-:W0:Y:S03]  /*a7d0*/  MUFU.RSQ64H R45, R41 ;  /* 0x00000029002d7308 */ /* 0x000e260000001c00 */
[----:B0-----:R-:W-:-:S08]  /*a7e0*/  DMUL R56, R44, R44 ;  /* 0x0000002c2c387228 */ /* 0x001fd00000000000 */
[----:B------:R-:W-:-:S08]  /*a7f0*/  DFMA R56, R40, -R56, 1 ;  /* 0x3ff000002838742b */ /* 0x000fd00000000838 */
[----:B------:R-:W-:Y:S02]  /*a800*/  DFMA R86, R56, R86, 0.5 ;  /* 0x3fe000003856742b */ /* 0x000fe40000000056 */
[----:B------:R-:W-:-:S08]  /*a810*/  DMUL R56, R44, R56 ;  /* 0x000000382c387228 */ /* 0x000fd00000000000 */
[----:B------:R-:W-:-:S08]  /*a820*/  DFMA R56, R86, R56, R44 ;  /* 0x000000385638722b */ /* 0x000fd0000000002c */
[----:B------:R-:W-:Y:S02]  /*a830*/  DMUL R44, R40, R56 ;  /* 0x00000038282c7228 */ /* 0x000fe40000000000 */
[----:B------:R-:W-:-:S06]  /*a840*/  VIADD R57, R57, 0xfff00000 ;  /* 0xfff0000039397836 */ /* 0x000fcc0000000000 */
[----:B------:R-:W-:-:S08]  /*a850*/  DFMA R86, R44, -R44, R40 ;  /* 0x8000002c2c56722b */ /* 0x000fd00000000028 */
[----:B------:R-:W-:-:S10]  /*a860*/  DFMA R40, R56, R86, R44 ;  /* 0x000000563828722b */ /* 0x000fd4000000002c */
[----:B------:R-:W-:Y:S01]  /*a870*/  VIADD R41, R41, 0xfcb00000 ;  /* 0xfcb0000029297836 */ /* 0x000fe20000000000 */
[----:B------:R-:W-:Y:S06]  /*a880*/  BRA `(.L_x_87) ;  /* 0x0000000000047947 */ /* 0x000fec0003800000 */
.L_x_88:
[----:B------:R-:W-:-:S11]  /*a890*/  DADD R40, R44, R44 ;  /* 0x000000002c287229 */ /* 0x000fd6000000002c */
.L_x_87:
[----:B------:R-:W-:Y:S02]  /*a8a0*/  IMAD.MOV.U32 R56, RZ, RZ, R40 ;  /* 0x000000ffff387224 */ /* 0x000fe400078e0028 */
[----:B------:R-:W-:Y:S01]  /*a8b0*/  IMAD.MOV.U32 R57, RZ, RZ, R41 ;  /* 0x000000ffff397224 */ /* 0x000fe200078e0029 */
[----:B------:R-:W-:Y:S01]  /*a8c0*/  MOV R41, 0x0 ;  /* 0x0000000000297802 */ /* 0x000fe20000000f00 */
[----:B------:R-:W-:-:S04]  /*a8d0*/  IMAD.MOV.U32 R40, RZ, RZ, R90 ;  /* 0x000000ffff287224 */ /* 0x000fc800078e005a */
[----:B------:R-:W-:Y:S05]  /*a8e0*/  RET.REL.NODEC R40 `(ghmatecd_kernel) ;  /* 0xffffff5428c47950 */ /* 0x000fea0003c3ffff */
        .type           $ghmatecd_kernel$__internal_trig_reduction_slowpathd,@function
        .size           $ghmatecd_kernel$__internal_trig_reduction_slowpathd,(.L_x_98 - $ghmatecd_kernel$__internal_trig_reduction_slowpathd)
$ghmatecd_kernel$__internal_trig_reduction_slowpathd:
[----:B------:R-:W-:Y:S01]  /*a8f0*/  SHF.R.U32.HI R42, RZ, 0x14, R38 ;  /* 0x00000014ff2a7819 */ /* 0x000fe20000011626 */
[----:B------:R-:W-:Y:S02]  /*a900*/  IMAD.MOV.U32 R34, RZ, RZ, R0 ;  /* 0x000000ffff227224 */ /* 0x000fe400078e0000 */
[----:B------:R-:W-:Y:S01]  /*a910*/  IMAD.MOV.U32 R33, RZ, RZ, R38 ;  /* 0x000000ffff217224 */ /* 0x000fe200078e0026 */
[----:B------:R-:W-:Y:S01]  /*a920*/  LOP3.LUT R32, R42, 0x7ff, RZ, 0xc0, !PT ;  /* 0x000007ff2a207812 */ /* 0x000fe200078ec0ff */
[----:B------:R-:W-:-:S03]  /*a930*/  IMAD.MOV.U32 R0, RZ, RZ, RZ ;  /* 0x000000ffff007224 */ /* 0x000fc600078e00ff */
[----:B------:R-:W-:-:S13]  /*a940*/  ISETP.NE.AND P0, PT, R32, 0x7ff, PT ;  /* 0x000007ff2000780c */ /* 0x000fda0003f05270 */
[----:B------:R-:W-:Y:S05]  /*a950*/  @!P0 BRA `(.L_x_89) ;  /* 0x00000008002c8947 */ /* 0x000fea0003800000 */
[----:B------:R-:W-:Y:S01]  /*a960*/  VIADD R0, R32, 0xfffffc00 ;  /* 0xfffffc0020007836 */ /* 0x000fe20000000000 */
[----:B------:R-:W-:-:S04]  /*a970*/  CS2R R98, SRZ ;  /* 0x0000000000627805 */ /* 0x000fc8000001ff00 */
[----:B------:R-:W-:Y:S02]  /*a980*/  SHF.R.U32.HI R101, RZ, 0x6, R0 ;  /* 0x00000006ff657819 */ /* 0x000fe40000011600 */
[----:B------:R-:W-:Y:S02]  /*a990*/  ISETP.GE.U32.AND P0, PT, R0, 0x80, PT ;  /* 0x000000800000780c */ /* 0x000fe40003f06070 */
[C---:B------:R-:W-:Y:S02]  /*a9a0*/  IADD3 R0, PT, PT, -R101.reuse, 0x13, RZ ;  /* 0x0000001365007810 */ /* 0x040fe40007ffe1ff */
[----:B------:R-:W-:Y:S02]  /*a9b0*/  IADD3 R32, PT, PT, -R101, 0xf, RZ ;  /* 0x0000000f65207810 */ /* 0x000fe40007ffe1ff */
[----:B------:R-:W-:Y:S01]  /*a9c0*/  SEL R44, R0, 0x12, P0 ;  /* 0x00000012002c7807 */ /* 0x000fe20000000000 */
[----:B------:R-:W-:-:S03]  /*a9d0*/  VIADD R0, R1, 0x80 ;  /* 0x0000008001007836 */ /* 0x000fc60000000000 */
[----:B------:R-:W-:-:S13]  /*a9e0*/  ISETP.GE.AND P0, PT, R32, R44, PT ;  /* 0x0000002c2000720c */ /* 0x000fda0003f06270 */
[----:B------:R-:W-:Y:S05]  /*a9f0*/  @P0 BRA `(.L_x_90) ;  /* 0x0000000000880947 */ /* 0x000fea0003800000 */
[C---:B------:R-:W-:Y:S01]  /*aa00*/  SHF.L.U64.HI R33, R34.reuse, 0xb, R33 ;  /* 0x0000000b22217819 */ /* 0x040fe20000010221 */
[----:B------:R-:W-:Y:S01]  /*aa10*/  IMAD.SHL.U32 R43, R34, 0x800, RZ ;  /* 0x00000800222b7824 */ /* 0x000fe200078e00ff */
[----:B------:R-:W-:Y:S01]  /*aa20*/  IADD3 R36, PT, PT, RZ, -R101, -R44 ;  /* 0x80000065ff247210 */ /* 0x000fe20007ffe82c */
[----:B------:R-:W-:Y:S01]  /*aa30*/  IMAD.MOV.U32 R39, RZ, RZ, R32 ;  /* 0x000000ffff277224 */ /* 0x000fe200078e0020 */
[----:B------:R-:W-:Y:S01]  /*aa40*/  CS2R R98, SRZ ;  /* 0x0000000000627805 */ /* 0x000fe2000001ff00 */
[----:B------:R-:W-:Y:S01]  /*aa50*/  IMAD.MOV.U32 R37, RZ, RZ, RZ ;  /* 0x000000ffff257224 */ /* 0x000fe200078e00ff */
[----:B------:R-:W-:Y:S01]  /*aa60*/  LOP3.LUT R45, R33, 0x80000000, RZ, 0xfc, !PT ;  /* 0x80000000212d7812 */ /* 0x000fe200078efcff */
[----:B------:R-:W0:Y:S01]  /*aa70*/  LDCU.64 UR6, c[0x0][0x358] ;  /* 0x00006b00ff0677ac */ /* 0x000e220008000a00 */
[----:B------:R-:W-:-:S05]  /*aa80*/  NOP ;  /* 0x0000000000007918 */ /* 0x000fca0000000000 */
.L_x_91:
[----:B------:R-:W1:Y:S02]  /*aa90*/  LDC.64 R32, c[0x4][0xe0] ;  /* 0x01003800ff207b82 */ /* 0x000e640000000a00 */
[----:B-1----:R-:W-:-:S06]  /*aaa0*/  IMAD.WIDE R32, R39, 0x8, R32 ;  /* 0x0000000827207825 */ /* 0x002fcc00078e0220 */
[----:B0-----:R-:W2:Y:S01]  /*aab0*/  LDG.E.64.CONSTANT R32, desc[UR6][R32.64] ;  /* 0x0000000620207981 */ /* 0x001ea2000c1e9b00 */
[----:B------:R-:W-:Y:S02]  /*aac0*/  VIADD R36, R36, 0x1 ;  /* 0x0000000124247836 */ /* 0x000fe40000000000 */
[----:B------:R-:W-:Y:S02]  /*aad0*/  VIADD R39, R39, 0x1 ;  /* 0x0000000127277836 */ /* 0x000fe40000000000 */
[----:B--2---:R-:W-:-:S04]  /*aae0*/  IMAD.WIDE.U32 R34, P2, R32, R43, R98 ;  /* 0x0000002b20227225 */ /* 0x004fc80007840062 */
[----:B------:R-:W-:Y:S02]  /*aaf0*/  IMAD R41, R32, R45, RZ ;  /* 0x0000002d20297224 */ /* 0x000fe400078e02ff */
[CC--:B------:R-:W-:Y:S02]  /*ab00*/  IMAD R98, R33.reuse, R43.reuse, RZ ;  /* 0x0000002b21627224 */ /* 0x0c0fe400078e02ff */
[----:B------:R-:W-:Y:S01]  /*ab10*/  IMAD.HI.U32 R99, R33, R43, RZ ;  /* 0x0000002b21637227 */ /* 0x000fe200078e00ff */
[----:B------:R-:W-:Y:S02]  /*ab20*/  IADD3 R35, P0, PT, R41, R35, RZ ;  /* 0x0000002329237210 */ /* 0x000fe40007f1e0ff */
[----:B------:R-:W-:Y:S01]  /*ab30*/  LEA R41, R37, R0, 0x3 ;  /* 0x0000000025297211 */ /* 0x000fe200078e18ff */
[----:B------:R-:W-:Y:S01]  /*ab40*/  IMAD.HI.U32 R100, R33, R45, RZ ;  /* 0x0000002d21647227 */ /* 0x000fe200078e00ff */
[----:B------:R-:W-:-:S03]  /*ab50*/  IADD3 R35, P1, PT, R98, R35, RZ ;  /* 0x0000002362237210 */ /* 0x000fc60007f3e0ff */
[-C--:B------:R-:W-:Y:S02]  /*ab60*/  IMAD.HI.U32 R98, R32, R45.reuse, RZ ;  /* 0x0000002d20627227 */ /* 0x080fe400078e00ff */
[----:B------:R1:W-:Y:S02]  /*ab70*/  STL.64 [R41], R34 ;  /* 0x0000002229007387 */ /* 0x0003e40000100a00 */
[----:B------:R-:W-:Y:S02]  /*ab80*/  IMAD.X R32, RZ, RZ, R98, P2 ;  /* 0x000000ffff207224 */ /* 0x000fe400010e0662 */
[----:B------:R-:W-:Y:S02]  /*ab90*/  IMAD R33, R33, R45, RZ ;  /* 0x0000002d21217224 */ /* 0x000fe400078e02ff */
[----:B------:R-:W-:Y:S01]  /*aba0*/  VIADD R37, R37, 0x1 ;  /* 0x0000000125257836 */ /* 0x000fe20000000000 */
[----:B------:R-:W-:-:S04]  /*abb0*/  IADD3.X R32, P0, PT, R99, R32, RZ, P0, !PT ;  /* 0x0000002063207210 */ /* 0x000fc8000071e4ff */
[----:B------:R-:W-:Y:S01]  /*abc0*/  IADD3.X R98, P1, PT, R33, R32, RZ, P1, !PT ;  /* 0x0000002021627210 */ /* 0x000fe20000f3e4ff */
[----:B------:R-:W-:Y:S01]  /*abd0*/  IMAD.X R32, RZ, RZ, R100, P0 ;  /* 0x000000ffff207224 */ /* 0x000fe200000e0664 */
[----:B------:R-:W-:-:S03]  /*abe0*/  ISETP.NE.AND P0, PT, R36, -0xf, PT ;  /* 0xfffffff12400780c */ /* 0x000fc60003f05270 */
[----:B------:R-:W-:-:S10]  /*abf0*/  IMAD.X R99, RZ, RZ, R32, P1 ;  /* 0x000000ffff637224 */ /* 0x000fd400008e0620 */
[----:B-1----:R-:W-:Y:S05]  /*ac00*/  @P0 BRA `(.L_x_91) ;  /* 0xfffffffc00a00947 */ /* 0x002fea000383ffff */
[----:B------:R-:W-:-:S07]  /*ac10*/  IMAD.MOV.U32 R32, RZ, RZ, R44 ;  /* 0x000000ffff207224 */ /* 0x000fce00078e002c */
.L_x_90:
[----:B------:R-:W-:Y:S01]  /*ac20*/  LOP3.LUT P0, R103, R42, 0x3f, RZ, 0xc0, !PT ;  /* 0x0000003f2a677812 */ /* 0x000fe2000780c0ff */
[----:B------:R-:W-:-:S05]  /*ac30*/  IMAD.IADD R101, R101, 0x1, R32 ;  /* 0x0000000165657824 */ /* 0x000fca00078e0220 */
[----:B------:R-:W-:-:S05]  /*ac40*/  LEA R101, R101, R0, 0x3 ;  /* 0x0000000065657211 */ /* 0x000fca00078e18ff */
[----:B------:R0:W-:Y:S04]  /*ac50*/  STL.64 [R101+-0x78], R98 ;  /* 0xffff886265007387 */ /* 0x0001e80000100a00 */
[----:B------:R-:W2:Y:S04]  /*ac60*/  @P0 LDL.64 R34, [R1+0x88] ;  /* 0x0000880001220983 */ /* 0x000ea80000100a00 */
[----:B------:R-:W3:Y:S04]  /*ac70*/  LDL.64 R44, [R1+0x90] ;  /* 0x00009000012c7983 */ /* 0x000ee80000100a00 */
[----:B------:R-:W4:Y:S01]  /*ac80*/  LDL.64 R42, [R1+0x98] ;  /* 0x00009800012a7983 */ /* 0x000f220000100a00 */
[----:B------:R-:W-:-:S02]  /*ac90*/  @P0 LOP3.LUT R0, R103, 0x3f, RZ, 0x3c, !PT ;  /* 0x0000003f67000812 */ /* 0x000fc400078e3cff */
[--C-:B--2---:R-:W-:Y:S02]  /*aca0*/  @P0 SHF.R.U64 R33, R34, 0x1, R35.reuse ;  /* 0x0000000122210819 */ /* 0x104fe40000001223 */
[----:B------:R-:W-:Y:S02]  /*acb0*/  @P0 SHF.R.U32.HI R35, RZ, 0x1, R35 ;  /* 0x00000001ff230819 */ /* 0x000fe40000011623 */
[--C-:B---3--:R-:W-:Y:S02]  /*acc0*/  @P0 SHF.R.U32.HI R41, RZ, 0x1, R45.reuse ;  /* 0x00000001ff290819 */ /* 0x108fe4000001162d */
[C---:B------:R-:W-:Y:S02]  /*acd0*/  @P0 SHF.R.U64 R39, R44.reuse, 0x1, R45 ;  /* 0x000000012c270819 */ /* 0x040fe4000000122d */
[----:B------:R-:W-:Y:S02]  /*ace0*/  @P0 SHF.L.U32 R37, R44, R103, RZ ;  /* 0x000000672c250219 */ /* 0x000fe400000006ff */
[----:B------:R-:W-:-:S02]  /*acf0*/  @P0 SHF.R.U64 R32, R33, R0, R35 ;  /* 0x0000000021200219 */ /* 0x000fc40000001223 */
[-C--:B------:R-:W-:Y:S02]  /*ad00*/  @P0 SHF.L.U64.HI R34, R44, R103.reuse, R45 ;  /* 0x000000672c220219 */ /* 0x080fe4000001022d */
[-C--:B------:R-:W-:Y:S02]  /*ad10*/  @P0 SHF.R.U32.HI R33, RZ, R0.reuse, R35 ;  /* 0x00000000ff210219 */ /* 0x080fe40000011623 */
[----:B----4-:R-:W-:Y:S02]  /*ad20*/  @P0 SHF.L.U32 R35, R42, R103, RZ ;  /* 0x000000672a230219 */ /* 0x010fe400000006ff */
[----:B------:R-:W-:Y:S02]  /*ad30*/  @P0 SHF.R.U64 R36, R39, R0, R41 ;  /* 0x0000000027240219 */ /* 0x000fe40000001229 */
[----:B------:R-:W-:Y:S02]  /*ad40*/  @P0 LOP3.LUT R44, R37, R32, RZ, 0xfc, !PT ;  /* 0x00000020252c0212 */ /* 0x000fe400078efcff */
[----:B------:R-:W-:-:S02]  /*ad50*/  @P0 LOP3.LUT R45, R34, R33, RZ, 0xfc, !PT ;  /* 0x00000021222d0212 */ /* 0x000fc400078efcff */
[----:B------:R-:W-:Y:S02]  /*ad60*/  @P0 SHF.L.U64.HI R33, R42, R103, R43 ;  /* 0x000000672a210219 */ /* 0x000fe4000001022b */
[----:B------:R-:W-:Y:S01]  /*ad70*/  @P0 LOP3.LUT R42, R35, R36, RZ, 0xfc, !PT ;  /* 0x00000024232a0212 */ /* 0x000fe200078efcff */
[C---:B------:R-:W-:Y:S01]  /*ad80*/  IMAD.SHL.U32 R36, R44.reuse, 0x4, RZ ;  /* 0x000000042c247824 */ /* 0x040fe200078e00ff */
[----:B------:R-:W-:Y:S02]  /*ad90*/  @P0 SHF.R.U32.HI R0, RZ, R0, R41 ;  /* 0x00000000ff000219 */ /* 0x000fe40000011629 */
[----:B------:R-:W-:Y:S02]  /*ada0*/  SHF.L.U64.HI R39, R44, 0x2, R45 ;  /* 0x000000022c277819 */ /* 0x000fe4000001022d */
[----:B------:R-:W-:Y:S02]  /*adb0*/  @P0 LOP3.LUT R43, R33, R0, RZ, 0xfc, !PT ;  /* 0x00000000212b0212 */ /* 0x000fe400078efcff */
[----:B------:R-:W-:-:S02]  /*adc0*/  SHF.L.W.U32.HI R45, R45, 0x2, R42 ;  /* 0x000000022d2d7819 */ /* 0x000fc40000010e2a */
[----:B------:R-:W-:Y:S02]  /*add0*/  IADD3 RZ, P0, PT, RZ, -R36, RZ ;  /* 0x80000024ffff7210 */ /* 0x000fe40007f1e0ff */
[----:B------:R-:W-:Y:S02]  /*ade0*/  LOP3.LUT R32, RZ, R39, RZ, 0x33, !PT ;  /* 0x00000027ff207212 */ /* 0x000fe400078e33ff */
[----:B------:R-:W-:Y:S02]  /*adf0*/  SHF.L.W.U32.HI R0, R42, 0x2, R43 ;  /* 0x000000022a007819 */ /* 0x000fe40000010e2b */
[----:B------:R-:W-:Y:S02]  /*ae00*/  LOP3.LUT R33, RZ, R45, RZ, 0x33, !PT ;  /* 0x0000002dff217212 */ /* 0x000fe400078e33ff */
[----:B------:R-:W-:Y:S02]  /*ae10*/  IADD3.X R32, P0, PT, RZ, R32, RZ, P0, !PT ;  /* 0x00000020ff207210 */ /* 0x000fe4000071e4ff */
[----:B------:R-:W-:-:S02]  /*ae20*/  LOP3.LUT R35, RZ, R0, RZ, 0x33, !PT ;  /* 0x00000000ff237212 */ /* 0x000fc400078e33ff */
[----:B------:R-:W-:Y:S02]  /*ae30*/  IADD3.X R34, P1, PT, RZ, R33, RZ, P0, !PT ;  /* 0x00000021ff227210 */ /* 0x000fe4000073e4ff */
[----:B------:R-:W-:-:S03]  /*ae40*/  ISETP.GT.U32.AND P2, PT, R45, -0x1, PT ;  /* 0xffffffff2d00780c */ /* 0x000fc60003f44070 */
[----:B------:R-:W-:Y:S01]  /*ae50*/  IMAD.X R35, RZ, RZ, R35, P1 ;  /* 0x000000ffff237224 */ /* 0x000fe200008e0623 */
[----:B------:R-:W-:-:S04]  /*ae60*/  ISETP.GT.AND.EX P0, PT, R0, -0x1, PT, P2 ;  /* 0xffffffff0000780c */ /* 0x000fc80003f04320 */
[----:B------:R-:W-:Y:S02]  /*ae70*/  SEL R42, R0, R35, P0 ;  /* 0x00000023002a7207 */ /* 0x000fe40000000000 */
[----:B------:R-:W-:Y:S02]  /*ae80*/  SEL R37, R45, R34, P0 ;  /* 0x000000222d257207 */ /* 0x000fe40000000000 */
[----:B------:R-:W-:Y:S02]  /*ae90*/  ISETP.NE.U32.AND P1, PT, R42, RZ, PT ;  /* 0x000000ff2a00720c */ /* 0x000fe40003f25070 */
[----:B------:R-:W-:Y:S02]  /*aea0*/  SEL R39, R39, R32, P0 ;  /* 0x0000002027277207 */ /* 0x000fe40000000000 */
[----:B------:R-:W-:Y:S01]  /*aeb0*/  SEL R33, R37, R42, !P1 ;  /* 0x0000002a25217207 */ /* 0x000fe20004800000 */
[----:B------:R-:W-:-:S05]  /*aec0*/  @!P0 IMAD.MOV R36, RZ, RZ, -R36 ;  /* 0x000000ffff248224 */ /* 0x000fca00078e0a24 */
[----:B------:R-:W1:Y:S02]  /*aed0*/  FLO.U32 R33, R33 ;  /* 0x0000002100217300 */ /* 0x000e6400000e0000 */
[C---:B-1----:R-:W-:Y:S02]  /*aee0*/  IADD3 R34, PT, PT, -R33.reuse, 0x1f, RZ ;  /* 0x0000001f21227810 */ /* 0x042fe40007ffe1ff */
[----:B------:R-:W-:-:S03]  /*aef0*/  IADD3 R35, PT, PT, -R33, 0x3f, RZ ;  /* 0x0000003f21237810 */ /* 0x000fc60007ffe1ff */
[----:B------:R-:W-:-:S05]  /*af00*/  @P1 IMAD.MOV R35, RZ, RZ, R34 ;  /* 0x000000ffff231224 */ /* 0x000fca00078e0222 */
[----:B------:R-:W-:-:S13]  /*af10*/  ISETP.NE.AND P1, PT, R35, RZ, PT ;  /* 0x000000ff2300720c */ /* 0x000fda0003f25270 */
[----:B0-----:R-:W-:Y:S05]  /*af20*/  @!P1 BRA `(.L_x_92) ;  /* 0x0000000000289947 */ /* 0x001fea0003800000 */
[C---:B------:R-:W-:Y:S02]  /*af30*/  LOP3.LUT R32, R35.reuse, 0x3f, RZ, 0xc0, !PT ;  /* 0x0000003f23207812 */ /* 0x040fe400078ec0ff */
[--C-:B------:R-:W-:Y:S02]  /*af40*/  SHF.R.U64 R34, R36, 0x1, R39.reuse ;  /* 0x0000000124227819 */ /* 0x100fe40000001227 */
[----:B------:R-:W-:Y:S02]  /*af50*/  SHF.R.U32.HI R36, RZ, 0x1, R39 ;  /* 0x00000001ff247819 */ /* 0x000fe40000011627 */
[----:B------:R-:W-:Y:S02]  /*af60*/  LOP3.LUT R33, R35, 0x3f, RZ, 0xc, !PT ;  /* 0x0000003f23217812 */ /* 0x000fe400078e0cff */
[CC--:B------:R-:W-:Y:S02]  /*af70*/  SHF.L.U64.HI R42, R37.reuse, R32.reuse, R42 ;  /* 0x00000020252a7219 */ /* 0x0c0fe4000001022a */
[----:B------:R-:W-:-:S02]  /*af80*/  SHF.L.U32 R37, R37, R32, RZ ;  /* 0x0000002025257219 */ /* 0x000fc400000006ff */
[-CC-:B------:R-:W-:Y:S02]  /*af90*/  SHF.R.U64 R32, R34, R33.reuse, R36.reuse ;  /* 0x0000002122207219 */ /* 0x180fe40000001224 */
[----:B------:R-:W-:Y:S02]  /*afa0*/  SHF.R.U32.HI R33, RZ, R33, R36 ;  /* 0x00000021ff217219 */ /* 0x000fe40000011624 */
[----:B------:R-:W-:Y:S02]  /*afb0*/  LOP3.LUT R37, R37, R32, RZ, 0xfc, !PT ;  /* 0x0000002025257212 */ /* 0x000fe400078efcff */
[----:B------:R-:W-:-:S07]  /*afc0*/  LOP3.LUT R42, R42, R33, RZ, 0xfc, !PT ;  /* 0x000000212a2a7212 */ /* 0x000fce00078efcff */
.L_x_92:
[----:B------:R-:W-:Y:S01]  /*afd0*/  IMAD.WIDE.U32 R44, R37, 0x2168c235, RZ ;  /* 0x2168c235252c7825 */ /* 0x000fe200078e00ff */
[----:B------:R-:W-:-:S03]  /*afe0*/  SHF.R.U32.HI R43, RZ, 0x1e, R43 ;  /* 0x0000001eff2b7819 */ /* 0x000fc6000001162b */
[----:B------:R-:W-:Y:S01]  /*aff0*/  IMAD.MOV.U32 R32, RZ, RZ, R45 ;  /* 0x000000ffff207224 */ /* 0x000fe200078e002d */
[----:B------:R-:W-:Y:S01]  /*b000*/  IADD3 RZ, P1, PT, R44, R44, RZ ;  /* 0x0000002c2cff7210 */ /* 0x000fe20007f3e0ff */
[----:B------:R-:W-:Y:S01]  /*b010*/  IMAD.MOV.U32 R33, RZ, RZ, RZ ;  /* 0x000000ffff217224 */ /* 0x000fe200078e00ff */
[----:B------:R-:W-:Y:S01]  /*b020*/  LEA.HI R0, R0, R43, RZ, 0x1 ;  /* 0x0000002b00007211 */ /* 0x000fe200078f08ff */
[----:B------:R-:W-:-:S04]  /*b030*/  IMAD.HI.U32 R34, R42, -0x36f0255e, RZ ;  /* 0xc90fdaa22a227827 */ /* 0x000fc800078e00ff */
[----:B------:R-:W-:-:S04]  /*b040*/  IMAD.WIDE.U32 R32, R37, -0x36f0255e, R32 ;  /* 0xc90fdaa225207825 */ /* 0x000fc800078e0020 */
[C---:B------:R-:W-:Y:S02]  /*b050*/  IMAD R37, R42.reuse, -0x36f0255e, RZ ;  /* 0xc90fdaa22a257824 */ /* 0x040fe400078e02ff */
[----:B------:R-:W-:-:S04]  /*b060*/  IMAD.WIDE.U32 R32, P2, R42, 0x2168c235, R32 ;  /* 0x2168c2352a207825 */ /* 0x000fc80007840020 */
[----:B------:R-:W-:Y:S01]  /*b070*/  IMAD.X R34, RZ, RZ, R34, P2 ;  /* 0x000000ffff227224 */ /* 0x000fe200010e0622 */
[----:B------:R-:W-:Y:S02]  /*b080*/  IADD3 R33, P2, PT, R37, R33, RZ ;  /* 0x0000002125217210 */ /* 0x000fe40007f5e0ff */
[----:B------:R-:W-:Y:S02]  /*b090*/  IADD3.X RZ, P1, PT, R32, R32, RZ, P1, !PT ;  /* 0x0000002020ff7210 */ /* 0x000fe40000f3e4ff */
[C---:B------:R-:W-:Y:S01]  /*b0a0*/  ISETP.GT.U32.AND P3, PT, R33.reuse, RZ, PT ;  /* 0x000000ff2100720c */ /* 0x040fe20003f64070 */
[----:B------:R-:W-:Y:S01]  /*b0b0*/  IMAD.X R34, RZ, RZ, R34, P2 ;  /* 0x000000ffff227224 */ /* 0x000fe200010e0622 */
[----:B------:R-:W-:-:S04]  /*b0c0*/  IADD3.X R32, P2, PT, R33, R33, RZ, P1, !PT ;  /* 0x0000002121207210 */ /* 0x000fc80000f5e4ff */
[C---:B------:R-:W-:Y:S02]  /*b0d0*/  ISETP.GT.AND.EX P1, PT, R34.reuse, RZ, PT, P3 ;  /* 0x000000ff2200720c */ /* 0x040fe40003f24330 */
[-C--:B------:R-:W-:Y:S02]  /*b0e0*/  IADD3.X R37, PT, PT, R34, R34.reuse, RZ, P2, !PT ;  /* 0x0000002222257210 */ /* 0x080fe400017fe4ff */
[----:B------:R-:W-:Y:S02]  /*b0f0*/  SEL R32, R32, R33, P1 ;  /* 0x0000002120207207 */ /* 0x000fe40000800000 */
[----:B------:R-:W-:Y:S02]  /*b100*/  SEL R37, R37, R34, P1 ;  /* 0x0000002225257207 */ /* 0x000fe40000800000 */
[----:B------:R-:W-:Y:S02]  /*b110*/  IADD3 R34, P2, PT, R32, 0x1, RZ ;  /* 0x0000000120227810 */ /* 0x000fe40007f5e0ff */
[----:B------:R-:W-:-:S02]  /*b120*/  SEL R36, RZ, 0xffffffff, !P1 ;  /* 0xffffffffff247807 */ /* 0x000fc40004800000 */
[----:B------:R-:W-:Y:S01]  /*b130*/  LOP3.LUT P1, R32, R38, 0x80000000, RZ, 0xc0, !PT ;  /* 0x8000000026207812 */ /* 0x000fe2000782c0ff */
[----:B------:R-:W-:Y:S02]  /*b140*/  IMAD.X R37, RZ, RZ, R37, P2 ;  /* 0x000000ffff257224 */ /* 0x000fe400010e0625 */
[----:B------:R-:W-:Y:S01]  /*b150*/  IMAD.IADD R33, R36, 0x1, -R35 ;  /* 0x0000000124217824 */ /* 0x000fe200078e0a23 */
[----:B------:R-:W-:Y:S02]  /*b160*/  @!P0 LOP3.LUT R32, R32, 0x80000000, RZ, 0x3c, !PT ;  /* 0x8000000020208812 */ /* 0x000fe400078e3cff */
[----:B------:R-:W-:Y:S01]  /*b170*/  SHF.R.U64 R34, R34, 0xa, R37 ;  /* 0x0000000a22227819 */ /* 0x000fe20000001225 */
[----:B------:R-:W-:-:S03]  /*b180*/  IMAD.SHL.U32 R33, R33, 0x100000, RZ ;  /* 0x0010000021217824 */ /* 0x000fc600078e00ff */
[----:B------:R-:W-:-:S03]  /*b190*/  IADD3 R34, P2, PT, R34, 0x1, RZ ;  /* 0x0000000122227810 */ /* 0x000fc60007f5e0ff */
[----:B------:R-:W-:Y:S01]  /*b1a0*/  @P1 IMAD.MOV R0, RZ, RZ, -R0 ;  /* 0x000000ffff001224 */ /* 0x000fe200078e0a00 */
[----:B------:R-:W-:-:S04]  /*b1b0*/  LEA.HI.X R37, R37, RZ, RZ, 0x16, P2 ;  /* 0x000000ff25257211 */ /* 0x000fc800010fb4ff */
[--C-:B------:R-:W-:Y:S02]  /*b1c0*/  SHF.R.U64 R34, R34, 0x1, R37.reuse ;  /* 0x0000000122227819 */ /* 0x100fe40000001225 */
[----:B------:R-:W-:Y:S02]  /*b1d0*/  SHF.R.U32.HI R36, RZ, 0x1, R37 ;  /* 0x00000001ff247819 */ /* 0x000fe40000011625 */
[----:B------:R-:W-:-:S04]  /*b1e0*/  IADD3 R34, P2, P3, RZ, RZ, R34 ;  /* 0x000000ffff227210 */ /* 0x000fc80007b5e022 */
[----:B------:R-:W-:-:S04]  /*b1f0*/  IADD3.X R33, PT, PT, R33, 0x3fe00000, R36, P2, P3 ;  /* 0x3fe0000021217810 */ /* 0x000fc800017e6424 */
[----:B------:R-:W-:-:S07]  /*b200*/  LOP3.LUT R33, R33, R32, RZ, 0xfc, !PT ;  /* 0x0000002021217212 */ /* 0x000fce00078efcff */
.L_x_89:
[----:B------:R-:W-:Y:S02]  /*b210*/  IMAD.MOV.U32 R32, RZ, RZ, R34 ;  /* 0x000000ffff207224 */ /* 0x000fe400078e0022 */
[----:B------:R-:W-:Y:S02]  /*b220*/  IMAD.MOV.U32 R34, RZ, RZ, R40 ;  /* 0x000000ffff227224 */ /* 0x000fe400078e0028 */
[----:B------:R-:W-:-:S04]  /*b230*/  IMAD.MOV.U32 R35, RZ, RZ, 0x0 ;  /* 0x00000000ff237424 */ /* 0x000fc800078e00ff */
[----:B------:R-:W-:Y:S05]  /*b240*/  RET.REL.NODEC R34 `(ghmatecd_kernel) ;  /* 0xffffff4c226c7950 */ /* 0x000fea0003c3ffff */
.L_x_93:
[----:B------:R-:W-:-:S00]  /*b250*/  BRA `(.L_x_93) ;  /* 0xfffffffc00fc7947 */ /* 0x000fc0000383ffff */
[----:B------:R-:W-:-:S00]  /*b260*/  NOP ;  /* 0x0000000000007918 */ /* 0x000fc00000000000 */
        /* <DEDUP_REMOVED lines=9> */
.L_x_98:


//--------------------- .text.nonsingd_kernel     --------------------------
	.section	.text.nonsingd_kernel,"ax",@progbits
	.align	128
        .global         nonsingd_kernel
        .type           nonsingd_kernel,@function
        .size           nonsingd_kernel,(.L_x_100 - nonsingd_kernel)
        .other          nonsingd_kernel,@"STO_CUDA_ENTRY STV_DEFAULT"
nonsingd_kernel:
.text.nonsingd_kernel:
[----:B------:R-:W-:Y:S01]  /*0000*/  LDC R1, c[0x0][0x37c] ;  /* 0x0000df00ff017b82 */ /* 0x000fe20000000800 */
[----:B------:R-:W0:Y:S07]  /*0010*/  S2R R7, SR_TID.X ;  /* 0x0000000000077919 */ /* 0x000e2e0000002100 */
[----:B------:R-:W0:Y:S01]  /*0020*/  LDC.64 R2, c[0x0][0x380] ;  /* 0x0000e000ff027b82 */ /* 0x000e220000000a00 */
[----:B------:R-:W1:Y:S01]  /*0030*/  LDCU.64 UR4, c[0x0][0x358] ;  /* 0x00006b00ff0477ac */ /* 0x000e620008000a00 */
[----:B------:R-:W2:Y:S06]  /*0040*/  S2R R9, SR_TID.Y ;  /* 0x0000000000097919 */ /* 0x000eac0000002200 */
[----:B------:R-:W3:Y:S01]  /*0050*/  LDC.64 R4, c[0x0][0x388] ;  /* 0x0000e200ff047b82 */ /* 0x000ee20000000a00 */
[----:B0-----:R-:W-:-:S04]  /*0060*/  IMAD.WIDE.U32 R2, R7, 0x18, R2 ;  /* 0x0000001807027825 */ /* 0x001fc800078e0002 */
[----:B---3--:R-:W-:-:S04]  /*0070*/  IMAD.WIDE.U32 R4, R7, 0x18, R4 ;  /* 0x0000001807047825 */ /* 0x008fc800078e0004 */
[----:B--2---:R-:W-:-:S04]  /*0080*/  IMAD.WIDE.U32 R2, R9, 0x8, R2 ;  /* 0x0000000809027825 */ /* 0x004fc800078e0002 */
[----:B------:R-:W-:Y:S01]  /*0090*/  IMAD.WIDE.U32 R4, R9, 0x8, R4 ;  /* 0x0000000809047825 */ /* 0x000fe200078e0004 */
[----:B-1----:R-:W-:Y:S04]  /*00a0*/  STG.E.64 desc[UR4][R2.64], RZ ;  /* 0x000000ff02007986 */ /* 0x002fe8000c101b04 */
[----:B------:R-:W-:Y:S01]  /*00b0*/  STG.E.64 desc[UR4][R4.64], RZ ;  /* 0x000000ff04007986 */ /* 0x000fe2000c101b04 */
[----:B------:R-:W-:Y:S06]  /*00c0*/  BAR.SYNC.DEFER_BLOCKING 0x0 ;  /* 0x0000000000007b1d */ /* 0x000fec0000010000 */
[----:B------:R-:W-:Y:S05]  /*00d0*/  EXIT ;  /* 0x000000000000794d */ /* 0x000fea0003800000 */
.L_x_94:
        /* <DEDUP_REMOVED lines=10> */
.L_x_100:


//--------------------- .nv.global.init           --------------------------
	.section	.nv.global.init,"aw",@progbits
	.align	16
.nv.global.init:
	.type		__cudart_sin_cos_coeffs,@object
	.size		__cudart_sin_cos_coeffs,(__cudart_i2opi_d - __cudart_sin_cos_coeffs)
__cudart_sin_cos_coeffs:
        /*0000*/ 	.byte	0x46, 0xd2, 0xb0, 0x2c, 0xf1, 0xe5, 0x5a, 0xbe, 0x92, 0xe3, 0xac, 0x69, 0xe3, 0x1d, 0xc7, 0x3e
        /*0010*/ 	.byte	0xa1, 0x62, 0xdb, 0x19, 0xa0, 0x01, 0x2a, 0xbf, 0x18, 0x08, 0x11, 0x11, 0x11, 0x11, 0x81, 0x3f
        /*0020*/ 	.byte	0x54, 0x55, 0x55, 0x55, 0x55, 0x55, 0xc5, 0xbf, 0x00, 0x00, 0x00, 0x00, 0x00, 0x00, 0x00, 0x00
        /*0030*/ 	.byte	0x00, 0x00, 0x00, 0x00, 0x00, 0x00, 0x00, 0x00, 0x64, 0x81, 0xfd, 0x20, 0x83, 0xff, 0xa8, 0xbd
        /*0040*/ 	.byte	0x28, 0x85, 0xef, 0xc1, 0xa7, 0xee, 0x21, 0x3e, 0xd9, 0xe6, 0x06, 0x8e, 0x4f, 0x7e, 0x92, 0xbe
        /*0050*/ 	.byte	0xe9, 0xbc, 0xdd, 0x19, 0xa0, 0x01, 0xfa, 0x3e, 0x47, 0x5d, 0xc1, 0x16, 0x6c, 0xc1, 0x56, 0xbf
        /*0060*/ 	.byte	0x51, 0x55, 0x55, 0x55, 0x55, 0x55, 0xa5, 0x3f, 0x00, 0x00, 0x00, 0x00, 0x00, 0x00, 0xe0, 0xbf
        /*0070*/ 	.byte	0x00, 0x00, 0x00, 0x00, 0x00, 0x00, 0xf0, 0x3f, 0x00, 0x00, 0x00, 0x00, 0x00, 0x00, 0x00, 0x00
	.type		__cudart_i2opi_d,@object
	.size		__cudart_i2opi_d,(.L_28 - __cudart_i2opi_d)
__cudart_i2opi_d:
        /* <DEDUP_REMOVED lines=9> */
.L_28:


//--------------------- .nv.shared.ghmatecd_kernel --------------------------
	.section	.nv.shared.ghmatecd_kernel,"aw",@nobits
	.sectionflags	@""
	.align	8
.nv.shared.ghmatecd_kernel:
	.zero		1184


//--------------------- .nv.shared.reserved.0     --------------------------
	.section	.nv.shared.reserved.0,"aw",@nobits
	.weak		__nv_reservedSMEM_offset_0_alias
	.size		__nv_reservedSMEM_offset_0_alias, 0, 64
	.other		__nv_reservedSMEM_offset_0_alias,@"STO_CUDA_RESERVED_SHARED STV_DEFAULT"
__nv_reservedSMEM_offset_0_alias:
	.zero		0
	.zero		64


//--------------------- .nv.global                --------------------------
	.section	.nv.global,"aw",@nobits
.nv.global:
	.type		_ZN34_INTERNAL_0ce6ec36_4_k_cu_7aaf08d24cuda3std3__48in_placeE,@object
	.size		_ZN34_INTERNAL_0ce6ec36_4_k_cu_7aaf08d24cuda3std3__48in_placeE,(_ZN34_INTERNAL_0ce6ec36_4_k_cu_7aaf08d24cuda3std6ranges3__45__cpo8distanceE - _ZN34_INTERNAL_0ce6ec36_4_k_cu_7aaf08d24cuda3std3__48in_placeE)
_ZN34_INTERNAL_0ce6ec36_4_k_cu_7aaf08d24cuda3std3__48in_placeE:
	.zero		1
	.type		_ZN34_INTERNAL_0ce6ec36_4_k_cu_7aaf08d24cuda3std6ranges3__45__cpo8distanceE,@object
	.size		_ZN34_INTERNAL_0ce6ec36_4_k_cu_7aaf08d24cuda3std6ranges3__45__cpo8distanceE,(_ZN34_INTERNAL_0ce6ec36_4_k_cu_7aaf08d24cuda3std3__45__cpo6cbeginE - _ZN34_INTERNAL_0ce6ec36_4_k_cu_7aaf08d24cuda3std6ranges3__45__cpo8distanceE)
_ZN34_INTERNAL_0ce6ec36_4_k_cu_7aaf08d24cuda3std6ranges3__45__cpo8distanceE:
	.zero		1
	.type		_ZN34_INTERNAL_0ce6ec36_4_k_cu_7aaf08d24cuda3std3__45__cpo6cbeginE,@object
	.size		_ZN34_INTERNAL_0ce6ec36_4_k_cu_7aaf08d24cuda3std3__45__cpo6cbeginE,(_ZN34_INTERNAL_0ce6ec36_4_k_cu_7aaf08d24cuda3std6ranges3__45__cpo7advanceE - _ZN34_INTERNAL_0ce6ec36_4_k_cu_7aaf08d24cuda3std3__45__cpo6cbeginE)
_ZN34_INTERNAL_0ce6ec36_4_k_cu_7aaf08d24cuda3std3__45__cpo6cbeginE:
	.zero		1
	.type		_ZN34_INTERNAL_0ce6ec36_4_k_cu_7aaf08d24cuda3std6ranges3__45__cpo7advanceE,@object
	.size		_ZN34_INTERNAL_0ce6ec36_4_k_cu_7aaf08d24cuda3std6ranges3__45__cpo7advanceE,(_ZN34_INTERNAL_0ce6ec36_4_k_cu_7aaf08d24cuda3std3__45__cpo7crbeginE - _ZN34_INTERNAL_0ce6ec36_4_k_cu_7aaf08d24cuda3std6ranges3__45__cpo7advanceE)
_ZN34_INTERNAL_0ce6ec36_4_k_cu_7aaf08d24cuda3std6ranges3__45__cpo7advanceE:
	.zero		1
	.type		_ZN34_INTERNAL_0ce6ec36_4_k_cu_7aaf08d24cuda3std3__45__cpo7crbeginE,@object
	.size		_ZN34_INTERNAL_0ce6ec36_4_k_cu_7aaf08d24cuda3std3__45__cpo7crbeginE,(_ZN34_INTERNAL_0ce6ec36_4_k_cu_7aaf08d24cuda3std6ranges3__45__cpo4dataE - _ZN34_INTERNAL_0ce6ec36_4_k_cu_7aaf08d24cuda3std3__45__cpo7crbeginE)
_ZN34_INTERNAL_0ce6ec36_4_k_cu_7aaf08d24cuda3std3__45__cpo7crbeginE:
	.zero		1
	.type		_ZN34_INTERNAL_0ce6ec36_4_k_cu_7aaf08d24cuda3std6ranges3__45__cpo4dataE,@object
	.size		_ZN34_INTERNAL_0ce6ec36_4_k_cu_7aaf08d24cuda3std6ranges3__45__cpo4dataE,(_ZN34_INTERNAL_0ce6ec36_4_k_cu_7aaf08d24cuda3std6ranges3__45__cpo5beginE - _ZN34_INTERNAL_0ce6ec36_4_k_cu_7aaf08d24cuda3std6ranges3__45__cpo4dataE)
_ZN34_INTERNAL_0ce6ec36_4_k_cu_7aaf08d24cuda3std6ranges3__45__cpo4dataE:
	.zero		1
	.type		_ZN34_INTERNAL_0ce6ec36_4_k_cu_7aaf08d24cuda3std6ranges3__45__cpo5beginE,@object
	.size		_ZN34_INTERNAL_0ce6ec36_4_k_cu_7aaf08d24cuda3std6ranges3__45__cpo5beginE,(_ZN34_INTERNAL_0ce6ec36_4_k_cu_7aaf08d24cuda3std3__436_GLOBAL__N__0ce6ec36_4_k_cu_7aaf08d26ignoreE - _ZN34_INTERNAL_0ce6ec36_4_k_cu_7aaf08d24cuda3std6ranges3__45__cpo5beginE)
_ZN34_INTERNAL_0ce6ec36_4_k_cu_7aaf08d24cuda3std6ranges3__45__cpo5beginE:
	.zero		1
	.type		_ZN34_INTERNAL_0ce6ec36_4_k_cu_7aaf08d24cuda3std3__436_GLOBAL__N__0ce6ec36_4_k_cu_7aaf08d26ignoreE,@object
	.size		_ZN34_INTERNAL_0ce6ec36_4_k_cu_7aaf08d24cuda3std3__436_GLOBAL__N__0ce6ec36_4_k_cu_7aaf08d26ignoreE,(_ZN34_INTERNAL_0ce6ec36_4_k_cu_7aaf08d24cuda3std6ranges3__45__cpo4sizeE - _ZN34_INTERNAL_0ce6ec36_4_k_cu_7aaf08d24cuda3std3__436_GLOBAL__N__0ce6ec36_4_k_cu_7aaf08d26ignoreE)
_ZN34_INTERNAL_0ce6ec36_4_k_cu_7aaf08d24cuda3std3__436_GLOBAL__N__0ce6ec36_4_k_cu_7aaf08d26ignoreE:
	.zero		1
	.type		_ZN34_INTERNAL_0ce6ec36_4_k_cu_7aaf08d24cuda3std6ranges3__45__cpo4sizeE,@object
	.size		_ZN34_INTERNAL_0ce6ec36_4_k_cu_7aaf08d24cuda3std6ranges3__45__cpo4sizeE,(_ZN34_INTERNAL_0ce6ec36_4_k_cu_7aaf08d24cuda3std3__45__cpo5beginE - _ZN34_INTERNAL_0ce6ec36_4_k_cu_7aaf08d24cuda3std6ranges3__45__cpo4sizeE)
_ZN34_INTERNAL_0ce6ec36_4_k_cu_7aaf08d24cuda3std6ranges3__45__cpo4sizeE:
	.zero		1
	.type		_ZN34_INTERNAL_0ce6ec36_4_k_cu_7aaf08d24cuda3std3__45__cpo5beginE,@object
	.size		_ZN34_INTERNAL_0ce6ec36_4_k_cu_7aaf08d24cuda3std3__45__cpo5beginE,(_ZN34_INTERNAL_0ce6ec36_4_k_cu_7aaf08d24cuda3std6ranges3__45__cpo6cbeginE - _ZN34_INTERNAL_0ce6ec36_4_k_cu_7aaf08d24cuda3std3__45__cpo5beginE)
_ZN34_INTERNAL_0ce6ec36_4_k_cu_7aaf08d24cuda3std3__45__cpo5beginE:
	.zero		1
	.type		_ZN34_INTERNAL_0ce6ec36_4_k_cu_7aaf08d24cuda3std6ranges3__45__cpo6cbeginE,@object
	.size		_ZN34_INTERNAL_0ce6ec36_4_k_cu_7aaf08d24cuda3std6ranges3__45__cpo6cbeginE,(_ZN34_INTERNAL_0ce6ec36_4_k_cu_7aaf08d24cuda3std3__45__cpo6rbeginE - _ZN34_INTERNAL_0ce6ec36_4_k_cu_7aaf08d24cuda3std6ranges3__45__cpo6cbeginE)
_ZN34_INTERNAL_0ce6ec36_4_k_cu_7aaf08d24cuda3std6ranges3__45__cpo6cbeginE:
	.zero		1
	.type		_ZN34_INTERNAL_0ce6ec36_4_k_cu_7aaf08d24cuda3std3__45__cpo6rbeginE,@object
	.size		_ZN34_INTERNAL_0ce6ec36_4_k_cu_7aaf08d24cuda3std3__45__cpo6rbeginE,(_ZN34_INTERNAL_0ce6ec36_4_k_cu_7aaf08d24cuda3std6ranges3__45__cpo4nextE - _ZN34_INTERNAL_0ce6ec36_4_k_cu_7aaf08d24cuda3std3__45__cpo6rbeginE)
_ZN34_INTERNAL_0ce6ec36_4_k_cu_7aaf08d24cuda3std3__45__cpo6rbeginE:
	.zero		1
	.type		_ZN34_INTERNAL_0ce6ec36_4_k_cu_7aaf08d24cuda3std6ranges3__45__cpo4nextE,@object
	.size		_ZN34_INTERNAL_0ce6ec36_4_k_cu_7aaf08d24cuda3std6ranges3__45__cpo4nextE,(_ZN34_INTERNAL_0ce6ec36_4_k_cu_7aaf08d24cuda3std6ranges3__45__cpo4swapE - _ZN34_INTERNAL_0ce6ec36_4_k_cu_7aaf08d24cuda3std6ranges3__45__cpo4nextE)
_ZN34_INTERNAL_0ce6ec36_4_k_cu_7aaf08d24cuda3std6ranges3__45__cpo4nextE:
	.zero		1
	.type		_ZN34_INTERNAL_0ce6ec36_4_k_cu_7aaf08d24cuda3std6ranges3__45__cpo4swapE,@object
	.size		_ZN34_INTERNAL_0ce6ec36_4_k_cu_7aaf08d24cuda3std6ranges3__45__cpo4swapE,(_ZN34_INTERNAL_0ce6ec36_4_k_cu_7aaf08d24cuda3std3__420unreachable_sentinelE - _ZN34_INTERNAL_0ce6ec36_4_k_cu_7aaf08d24cuda3std6ranges3__45__cpo4swapE)
_ZN34_INTERNAL_0ce6ec36_4_k_cu_7aaf08d24cuda3std6ranges3__45__cpo4swapE:
	.zero		1
	.type		_ZN34_INTERNAL_0ce6ec36_4_k_cu_7aaf08d24cuda3std3__420unreachable_sentinelE,@object
	.size		_ZN34_INTERNAL_0ce6ec36_4_k_cu_7aaf08d24cuda3std3__420unreachable_sentinelE,(_ZN34_INTERNAL_0ce6ec36_4_k_cu_7aaf08d26thrust24THRUST_300001_SM_1000_NS6system6detail10sequential3seqE - _ZN34_INTERNAL_0ce6ec36_4_k_cu_7aaf08d24cuda3std3__420unreachable_sentinelE)
_ZN34_INTERNAL_0ce6ec36_4_k_cu_7aaf08d24cuda3std3__420unreachable_sentinelE:
	.zero		1
	.type		_ZN34_INTERNAL_0ce6ec36_4_k_cu_7aaf08d26thrust24THRUST_300001_SM_1000_NS6system6detail10sequential3seqE,@object
	.size		_ZN34_INTERNAL_0ce6ec36_4_k_cu_7aaf08d26thrust24THRUST_300001_SM_1000_NS6system6detail10sequential3seqE,(_ZN34_INTERNAL_0ce6ec36_4_k_cu_7aaf08d24cuda3std3__45__cpo4cendE - _ZN34_INTERNAL_0ce6ec36_4_k_cu_7aaf08d26thrust24THRUST_300001_SM_1000_NS6system6detail10sequential3seqE)
_ZN34_INTERNAL_0ce6ec36_4_k_cu_7aaf08d26thrust24THRUST_300001_SM_1000_NS6system6detail10sequential3seqE:
	.zero		1
	.type		_ZN34_INTERNAL_0ce6ec36_4_k_cu_7aaf08d24cuda3std3__45__cpo4cendE,@object
	.size		_ZN34_INTERNAL_0ce6ec36_4_k_cu_7aaf08d24cuda3std3__45__cpo4cendE,(_ZN34_INTERNAL_0ce6ec36_4_k_cu_7aaf08d24cuda3std6ranges3__45__cpo9iter_swapE - _ZN34_INTERNAL_0ce6ec36_4_k_cu_7aaf08d24cuda3std3__45__cpo4cendE)
_ZN34_INTERNAL_0ce6ec36_4_k_cu_7aaf08d24cuda3std3__45__cpo4cendE:
	.zero		1
	.type		_ZN34_INTERNAL_0ce6ec36_4_k_cu_7aaf08d24cuda3std6ranges3__45__cpo9iter_swapE,@object
	.size		_ZN34_INTERNAL_0ce6ec36_4_k_cu_7aaf08d24cuda3std6ranges3__45__cpo9iter_swapE,(_ZN34_INTERNAL_0ce6ec36_4_k_cu_7aaf08d24cuda3std3__45__cpo5crendE - _ZN34_INTERNAL_0ce6ec36_4_k_cu_7aaf08d24cuda3std6ranges3__45__cpo9iter_swapE)
_ZN34_INTERNAL_0ce6ec36_4_k_cu_7aaf08d24cuda3std6ranges3__45__cpo9iter_swapE:
	.zero		1
	.type		_ZN34_INTERNAL_0ce6ec36_4_k_cu_7aaf08d24cuda3std3__45__cpo5crendE,@object
	.size		_ZN34_INTERNAL_0ce6ec36_4_k_cu_7aaf08d24cuda3std3__45__cpo5crendE,(_ZN34_INTERNAL_0ce6ec36_4_k_cu_7aaf08d24cuda3std6ranges3__45__cpo5cdataE - _ZN34_INTERNAL_0ce6ec36_4_k_cu_7aaf08d24cuda3std3__45__cpo5crendE)
_ZN34_INTERNAL_0ce6ec36_4_k_cu_7aaf08d24cuda3std3__45__cpo5crendE:
	.zero		1
	.type		_ZN34_INTERNAL_0ce6ec36_4_k_cu_7aaf08d24cuda3std6ranges3__45__cpo5cdataE,@object
	.size		_ZN34_INTERNAL_0ce6ec36_4_k_cu_7aaf08d24cuda3std6ranges3__45__cpo5cdataE,(_ZN34_INTERNAL_0ce6ec36_4_k_cu_7aaf08d24cuda3std6ranges3__45__cpo3endE - _ZN34_INTERNAL_0ce6ec36_4_k_cu_7aaf08d24cuda3std6ranges3__45__cpo5cdataE)
_ZN34_INTERNAL_0ce6ec36_4_k_cu_7aaf08d24cuda3std6ranges3__45__cpo5cdataE:
	.zero		1
	.type		_ZN34_INTERNAL_0ce6ec36_4_k_cu_7aaf08d24cuda3std6ranges3__45__cpo3endE,@object
	.size		_ZN34_INTERNAL_0ce6ec36_4_k_cu_7aaf08d24cuda3std6ranges3__45__cpo3endE,(_ZN34_INTERNAL_0ce6ec36_4_k_cu_7aaf08d24cuda3std3__419piecewise_constructE - _ZN34_INTERNAL_0ce6ec36_4_k_cu_7aaf08d24cuda3std6ranges3__45__cpo3endE)
_ZN34_INTERNAL_0ce6ec36_4_k_cu_7aaf08d24cuda3std6ranges3__45__cpo3endE:
	.zero		1
	.type		_ZN34_INTERNAL_0ce6ec36_4_k_cu_7aaf08d24cuda3std3__419piecewise_constructE,@object
	.size		_ZN34_INTERNAL_0ce6ec36_4_k_cu_7aaf08d24cuda3std3__419piecewise_constructE,(_ZN34_INTERNAL_0ce6ec36_4_k_cu_7aaf08d24cuda3std6ranges3__45__cpo5ssizeE - _ZN34_INTERNAL_0ce6ec36_4_k_cu_7aaf08d24cuda3std3__419piecewise_constructE)
_ZN34_INTERNAL_0ce6ec36_4_k_cu_7aaf08d24cuda3std3__419piecewise_constructE:
	.zero		1
	.type		_ZN34_INTERNAL_0ce6ec36_4_k_cu_7aaf08d24cuda3std6ranges3__45__cpo5ssizeE,@object
	.size		_ZN34_INTERNAL_0ce6ec36_4_k_cu_7aaf08d24cuda3std6ranges3__45__cpo5ssizeE,(_ZN34_INTERNAL_0ce6ec36_4_k_cu_7aaf08d24cuda3std3__45__cpo3endE - _ZN34_INTERNAL_0ce6ec36_4_k_cu_7aaf08d24cuda3std6ranges3__45__cpo5ssizeE)
_ZN34_INTERNAL_0ce6ec36_4_k_cu_7aaf08d24cuda3std6ranges3__45__cpo5ssizeE:
	.zero		1
	.type		_ZN34_INTERNAL_0ce6ec36_4_k_cu_7aaf08d24cuda3std3__45__cpo3endE,@object
	.size		_ZN34_INTERNAL_0ce6ec36_4_k_cu_7aaf08d24cuda3std3__45__cpo3endE,(_ZN34_INTERNAL_0ce6ec36_4_k_cu_7aaf08d24cuda3std6ranges3__45__cpo4cendE - _ZN34_INTERNAL_0ce6ec36_4_k_cu_7aaf08d24cuda3std3__45__cpo3endE)
_ZN34_INTERNAL_0ce6ec36_4_k_cu_7aaf08d24cuda3std3__45__cpo3endE:
	.zero		1
	.type		_ZN34_INTERNAL_0ce6ec36_4_k_cu_7aaf08d24cuda3std6ranges3__45__cpo4cendE,@object
	.size		_ZN34_INTERNAL_0ce6ec36_4_k_cu_7aaf08d24cuda3std6ranges3__45__cpo4cendE,(_ZN34_INTERNAL_0ce6ec36_4_k_cu_7aaf08d24cuda3std3__45__cpo4rendE - _ZN34_INTERNAL_0ce6ec36_4_k_cu_7aaf08d24cuda3std6ranges3__45__cpo4cendE)
_ZN34_INTERNAL_0ce6ec36_4_k_cu_7aaf08d24cuda3std6ranges3__45__cpo4cendE:
	.zero		1
	.type		_ZN34_INTERNAL_0ce6ec36_4_k_cu_7aaf08d24cuda3std3__45__cpo4rendE,@object
	.size		_ZN34_INTERNAL_0ce6ec36_4_k_cu_7aaf08d24cuda3std3__45__cpo4rendE,(_ZN34_INTERNAL_0ce6ec36_4_k_cu_7aaf08d24cuda3std6ranges3__45__cpo4prevE - _ZN34_INTERNAL_0ce6ec36_4_k_cu_7aaf08d24cuda3std3__45__cpo4rendE)
_ZN34_INTERNAL_0ce6ec36_4_k_cu_7aaf08d24cuda3std3__45__cpo4rendE:
	.zero		1
	.type		_ZN34_INTERNAL_0ce6ec36_4_k_cu_7aaf08d24cuda3std6ranges3__45__cpo4prevE,@object
	.size		_ZN34_INTERNAL_0ce6ec36_4_k_cu_7aaf08d24cuda3std6ranges3__45__cpo4prevE,(_ZN34_INTERNAL_0ce6ec36_4_k_cu_7aaf08d24cuda3std6ranges3__45__cpo9iter_moveE - _ZN34_INTERNAL_0ce6ec36_4_k_cu_7aaf08d24cuda3std6ranges3__45__cpo4prevE)
_ZN34_INTERNAL_0ce6ec36_4_k_cu_7aaf08d24cuda3std6ranges3__45__cpo4prevE:
	.zero		1
	.type		_ZN34_INTERNAL_0ce6ec36_4_k_cu_7aaf08d24cuda3std6ranges3__45__cpo9iter_moveE,@object
	.size		_ZN34_INTERNAL_0ce6ec36_4_k_cu_7aaf08d24cuda3std6ranges3__45__cpo9iter_moveE,(.L_13 - _ZN34_INTERNAL_0ce6ec36_4_k_cu_7aaf08d24cuda3std6ranges3__45__cpo9iter_moveE)
_ZN34_INTERNAL_0ce6ec36_4_k_cu_7aaf08d24cuda3std6ranges3__45__cpo9iter_moveE:
	.zero		1
.L_13:


//--------------------- .nv.constant0.ghmatecd_kernel --------------------------
	.section	.nv.constant0.ghmatecd_kernel,"a",@progbits
	.sectionflags	@""
	.align	4
.nv.constant0.ghmatecd_kernel:
	.zero		1104


//--------------------- .nv.constant0.nonsingd_kernel --------------------------
	.section	.nv.constant0.nonsingd_kernel,"a",@progbits
	.sectionflags	@""
	.align	4
.nv.constant0.nonsingd_kernel:
	.zero		1004


//--------------------- SYMBOLS --------------------------

	.type		.nv.reservedSmem.offset0,@object
	.size		.nv.reservedSmem.offset0,0x4
	.type		.nv.reservedSmem.cap,@object
	.size		.nv.reservedSmem.cap,0x4
